//
// Generated by NVIDIA NVVM Compiler
//
// Compiler Build ID: CL-36424714
// Cuda compilation tools, release 13.0, V13.0.88
// Based on NVVM 20.0.0
//

.version 9.0
.target sm_100
.address_size 64

	// .globl	_Z6l2normPKiPf
// _ZZ6l2normPKiPfE4hist has been demoted

.visible .entry _Z6l2normPKiPf(
	.param .u64 .ptr .align 1 _Z6l2normPKiPf_param_0,
	.param .u64 .ptr .align 1 _Z6l2normPKiPf_param_1
)
{
	.reg .pred 	%p<41>;
	.reg .b32 	%r<109>;
	.reg .b32 	%f<337>;
	.reg .b64 	%rd<9>;
	// demoted variable
	.shared .align 4 .b8 _ZZ6l2normPKiPfE4hist[4608];
	ld.param.u64 	%rd2, [_Z6l2normPKiPf_param_0];
	ld.param.u64 	%rd1, [_Z6l2normPKiPf_param_1];
	mov.u32 	%r11, %tid.x;
	mov.u32 	%r1, %tid.y;
	shl.b32 	%r12, %r1, 3;
	add.s32 	%r2, %r12, %r11;
	mul.lo.s32 	%r13, %r2, 9;
	cvta.to.global.u64 	%rd3, %rd2;
	mul.wide.u32 	%rd4, %r13, 4;
	add.s64 	%rd5, %rd3, %rd4;
	ld.global.u32 	%r14, [%rd5];
	shl.b32 	%r15, %r13, 2;
	mov.u32 	%r16, _ZZ6l2normPKiPfE4hist;
	add.s32 	%r3, %r16, %r15;
	st.shared.u32 	[%r3], %r14;
	ld.global.u32 	%r17, [%rd5+4];
	st.shared.u32 	[%r3+4], %r17;
	ld.global.u32 	%r18, [%rd5+8];
	st.shared.u32 	[%r3+8], %r18;
	ld.global.u32 	%r19, [%rd5+12];
	st.shared.u32 	[%r3+12], %r19;
	ld.global.u32 	%r20, [%rd5+16];
	st.shared.u32 	[%r3+16], %r20;
	ld.global.u32 	%r21, [%rd5+20];
	st.shared.u32 	[%r3+20], %r21;
	ld.global.u32 	%r22, [%rd5+24];
	st.shared.u32 	[%r3+24], %r22;
	ld.global.u32 	%r23, [%rd5+28];
	st.shared.u32 	[%r3+28], %r23;
	ld.global.u32 	%r24, [%rd5+32];
	st.shared.u32 	[%r3+32], %r24;
	bar.sync 	0;
	setp.eq.s32 	%p1, %r11, 7;
	setp.eq.s32 	%p2, %r1, 15;
	or.pred  	%p3, %p1, %p2;
	@%p3 bra 	$L__BB0_24;
	mov.f32 	%f332, 0f00000000;
	mov.b32 	%r108, 288;
$L__BB0_2:
	add.s32 	%r5, %r3, %r108;
	ld.shared.u32 	%r6, [%r5+-288];
	cvt.rn.f32.s32 	%f2, %r6;
	abs.f32 	%f3, %f2;
	setp.eq.s32 	%p4, %r6, 1;
	mov.f32 	%f333, 0f3F800000;
	@%p4 bra 	$L__BB0_7;
	setp.num.f32 	%p5, %f3, %f3;
	@%p5 bra 	$L__BB0_5;
	mov.f32 	%f87, 0f40000000;
	add.rn.f32 	%f333, %f2, %f87;
	bra.uni 	$L__BB0_7;
$L__BB0_5:
	setp.lt.f32 	%p6, %f3, 0f00800000;
	mul.f32 	%f32, %f3, 0f4B800000;
	selp.f32 	%f33, %f32, %f3, %p6;
	mov.b32 	%r26, %f33;
	add.s32 	%r27, %r26, -1060439283;
	and.b32  	%r28, %r27, -8388608;
	sub.s32 	%r29, %r26, %r28;
	mov.b32 	%f34, %r29;
	cvt.rn.f32.s32 	%f35, %r28;
	selp.f32 	%f36, 0fC1C00000, 0f00000000, %p6;
	fma.rn.f32 	%f37, %f35, 0f34000000, %f36;
	add.f32 	%f38, %f34, 0fBF800000;
	add.f32 	%f39, %f34, 0f3F800000;
	rcp.approx.ftz.f32 	%f40, %f39;
	add.f32 	%f41, %f38, %f38;
	mul.f32 	%f42, %f41, %f40;
	mul.f32 	%f43, %f42, %f42;
	neg.f32 	%f44, %f42;
	sub.f32 	%f45, %f38, %f42;
	add.f32 	%f46, %f45, %f45;
	fma.rn.f32 	%f47, %f44, %f38, %f46;
	mul.rn.f32 	%f48, %f40, %f47;
	fma.rn.f32 	%f49, %f43, 0f3A2C32E4, 0f3B52E7DB;
	fma.rn.f32 	%f50, %f49, %f43, 0f3C93BB73;
	fma.rn.f32 	%f51, %f50, %f43, 0f3DF6384F;
	mul.rn.f32 	%f52, %f51, %f43;
	fma.rn.f32 	%f53, %f42, 0f3FB8AA3B, %f37;
	mul.f32 	%f54, %f52, 0f40400000;
	sub.f32 	%f55, %f37, %f53;
	fma.rn.f32 	%f56, %f42, 0f3FB8AA3B, %f55;
	fma.rn.f32 	%f57, %f48, 0f3FB8AA3B, %f56;
	fma.rn.f32 	%f58, %f42, 0f32A55E34, %f57;
	fma.rn.f32 	%f59, %f54, %f48, %f58;
	fma.rn.f32 	%f60, %f52, %f42, %f59;
	add.rn.f32 	%f61, %f53, %f60;
	mov.f32 	%f62, 0f40000000;
	mul.rn.f32 	%f63, %f61, %f62;
	cvt.rni.f32.f32 	%f64, %f63;
	sub.f32 	%f65, %f63, %f64;
	neg.f32 	%f66, %f63;
	fma.rn.f32 	%f67, %f61, 0f40000000, %f66;
	neg.f32 	%f68, %f53;
	add.rn.f32 	%f69, %f61, %f68;
	neg.f32 	%f70, %f69;
	add.rn.f32 	%f71, %f60, %f70;
	fma.rn.f32 	%f72, %f71, 0f40000000, %f67;
	add.f32 	%f73, %f65, %f72;
	setp.gt.f32 	%p7, %f64, 0f00000000;
	selp.b32 	%r30, 0, -2097152000, %p7;
	setp.ne.s32 	%p8, %r6, 0;
	setp.neu.f32 	%p9, %f3, 0f7F800000;
	setp.lt.f32 	%p10, %f63, 0f00000000;
	selp.f32 	%f74, 0f00000000, 0f7F800000, %p10;
	abs.f32 	%f75, %f63;
	setp.gt.f32 	%p11, %f75, 0f43180000;
	cvt.rzi.s32.f32 	%r31, %f64;
	shl.b32 	%r32, %r31, 23;
	sub.s32 	%r33, %r32, %r30;
	mov.b32 	%f76, %r33;
	add.s32 	%r34, %r30, 2130706432;
	mov.b32 	%f77, %r34;
	fma.rn.f32 	%f78, %f73, 0f391FCB8E, 0f3AAF85ED;
	fma.rn.f32 	%f79, %f78, %f73, 0f3C1D9856;
	fma.rn.f32 	%f80, %f79, %f73, 0f3D6357BB;
	fma.rn.f32 	%f81, %f80, %f73, 0f3E75FDEC;
	fma.rn.f32 	%f82, %f81, %f73, 0f3F317218;
	fma.rn.f32 	%f83, %f82, %f73, 0f3F800000;
	mul.f32 	%f84, %f83, %f77;
	mul.f32 	%f85, %f84, %f76;
	selp.f32 	%f333, %f74, %f85, %p11;
	and.pred  	%p12, %p8, %p9;
	@%p12 bra 	$L__BB0_7;
	add.f32 	%f86, %f2, %f2;
	mov.b32 	%r35, %f86;
	and.b32  	%r36, %r35, 2147483647;
	mov.b32 	%f333, %r36;
$L__BB0_7:
	add.f32 	%f8, %f332, %f333;
	ld.shared.u32 	%r7, [%r5+-252];
	cvt.rn.f32.s32 	%f9, %r7;
	abs.f32 	%f10, %f9;
	setp.eq.s32 	%p13, %r7, 1;
	mov.f32 	%f334, 0f3F800000;
	@%p13 bra 	$L__BB0_12;
	setp.num.f32 	%p14, %f10, %f10;
	@%p14 bra 	$L__BB0_10;
	mov.f32 	%f144, 0f40000000;
	add.rn.f32 	%f334, %f9, %f144;
	bra.uni 	$L__BB0_12;
$L__BB0_10:
	setp.lt.f32 	%p15, %f10, 0f00800000;
	mul.f32 	%f89, %f10, 0f4B800000;
	selp.f32 	%f90, %f89, %f10, %p15;
	mov.b32 	%r37, %f90;
	add.s32 	%r38, %r37, -1060439283;
	and.b32  	%r39, %r38, -8388608;
	sub.s32 	%r40, %r37, %r39;
	mov.b32 	%f91, %r40;
	cvt.rn.f32.s32 	%f92, %r39;
	selp.f32 	%f93, 0fC1C00000, 0f00000000, %p15;
	fma.rn.f32 	%f94, %f92, 0f34000000, %f93;
	add.f32 	%f95, %f91, 0fBF800000;
	add.f32 	%f96, %f91, 0f3F800000;
	rcp.approx.ftz.f32 	%f97, %f96;
	add.f32 	%f98, %f95, %f95;
	mul.f32 	%f99, %f98, %f97;
	mul.f32 	%f100, %f99, %f99;
	neg.f32 	%f101, %f99;
	sub.f32 	%f102, %f95, %f99;
	add.f32 	%f103, %f102, %f102;
	fma.rn.f32 	%f104, %f101, %f95, %f103;
	mul.rn.f32 	%f105, %f97, %f104;
	fma.rn.f32 	%f106, %f100, 0f3A2C32E4, 0f3B52E7DB;
	fma.rn.f32 	%f107, %f106, %f100, 0f3C93BB73;
	fma.rn.f32 	%f108, %f107, %f100, 0f3DF6384F;
	mul.rn.f32 	%f109, %f108, %f100;
	fma.rn.f32 	%f110, %f99, 0f3FB8AA3B, %f94;
	mul.f32 	%f111, %f109, 0f40400000;
	sub.f32 	%f112, %f94, %f110;
	fma.rn.f32 	%f113, %f99, 0f3FB8AA3B, %f112;
	fma.rn.f32 	%f114, %f105, 0f3FB8AA3B, %f113;
	fma.rn.f32 	%f115, %f99, 0f32A55E34, %f114;
	fma.rn.f32 	%f116, %f111, %f105, %f115;
	fma.rn.f32 	%f117, %f109, %f99, %f116;
	add.rn.f32 	%f118, %f110, %f117;
	mov.f32 	%f119, 0f40000000;
	mul.rn.f32 	%f120, %f118, %f119;
	cvt.rni.f32.f32 	%f121, %f120;
	sub.f32 	%f122, %f120, %f121;
	neg.f32 	%f123, %f120;
	fma.rn.f32 	%f124, %f118, 0f40000000, %f123;
	neg.f32 	%f125, %f110;
	add.rn.f32 	%f126, %f118, %f125;
	neg.f32 	%f127, %f126;
	add.rn.f32 	%f128, %f117, %f127;
	fma.rn.f32 	%f129, %f128, 0f40000000, %f124;
	add.f32 	%f130, %f122, %f129;
	setp.gt.f32 	%p16, %f121, 0f00000000;
	selp.b32 	%r41, 0, -2097152000, %p16;
	setp.ne.s32 	%p17, %r7, 0;
	setp.neu.f32 	%p18, %f10, 0f7F800000;
	setp.lt.f32 	%p19, %f120, 0f00000000;
	selp.f32 	%f131, 0f00000000, 0f7F800000, %p19;
	abs.f32 	%f132, %f120;
	setp.gt.f32 	%p20, %f132, 0f43180000;
	cvt.rzi.s32.f32 	%r42, %f121;
	shl.b32 	%r43, %r42, 23;
	sub.s32 	%r44, %r43, %r41;
	mov.b32 	%f133, %r44;
	add.s32 	%r45, %r41, 2130706432;
	mov.b32 	%f134, %r45;
	fma.rn.f32 	%f135, %f130, 0f391FCB8E, 0f3AAF85ED;
	fma.rn.f32 	%f136, %f135, %f130, 0f3C1D9856;
	fma.rn.f32 	%f137, %f136, %f130, 0f3D6357BB;
	fma.rn.f32 	%f138, %f137, %f130, 0f3E75FDEC;
	fma.rn.f32 	%f139, %f138, %f130, 0f3F317218;
	fma.rn.f32 	%f140, %f139, %f130, 0f3F800000;
	mul.f32 	%f141, %f140, %f134;
	mul.f32 	%f142, %f141, %f133;
	selp.f32 	%f334, %f131, %f142, %p20;
	and.pred  	%p21, %p17, %p18;
	@%p21 bra 	$L__BB0_12;
	add.f32 	%f143, %f9, %f9;
	mov.b32 	%r46, %f143;
	and.b32  	%r47, %r46, 2147483647;
	mov.b32 	%f334, %r47;
$L__BB0_12:
	add.f32 	%f15, %f8, %f334;
	ld.shared.u32 	%r8, [%r5+36];
	cvt.rn.f32.s32 	%f16, %r8;
	abs.f32 	%f17, %f16;
	setp.eq.s32 	%p22, %r8, 1;
	mov.f32 	%f335, 0f3F800000;
	@%p22 bra 	$L__BB0_17;
	setp.num.f32 	%p23, %f17, %f17;
	@%p23 bra 	$L__BB0_15;
	mov.f32 	%f201, 0f40000000;
	add.rn.f32 	%f335, %f16, %f201;
	bra.uni 	$L__BB0_17;
$L__BB0_15:
	setp.lt.f32 	%p24, %f17, 0f00800000;
	mul.f32 	%f146, %f17, 0f4B800000;
	selp.f32 	%f147, %f146, %f17, %p24;
	mov.b32 	%r48, %f147;
	add.s32 	%r49, %r48, -1060439283;
	and.b32  	%r50, %r49, -8388608;
	sub.s32 	%r51, %r48, %r50;
	mov.b32 	%f148, %r51;
	cvt.rn.f32.s32 	%f149, %r50;
	selp.f32 	%f150, 0fC1C00000, 0f00000000, %p24;
	fma.rn.f32 	%f151, %f149, 0f34000000, %f150;
	add.f32 	%f152, %f148, 0fBF800000;
	add.f32 	%f153, %f148, 0f3F800000;
	rcp.approx.ftz.f32 	%f154, %f153;
	add.f32 	%f155, %f152, %f152;
	mul.f32 	%f156, %f155, %f154;
	mul.f32 	%f157, %f156, %f156;
	neg.f32 	%f158, %f156;
	sub.f32 	%f159, %f152, %f156;
	add.f32 	%f160, %f159, %f159;
	fma.rn.f32 	%f161, %f158, %f152, %f160;
	mul.rn.f32 	%f162, %f154, %f161;
	fma.rn.f32 	%f163, %f157, 0f3A2C32E4, 0f3B52E7DB;
	fma.rn.f32 	%f164, %f163, %f157, 0f3C93BB73;
	fma.rn.f32 	%f165, %f164, %f157, 0f3DF6384F;
	mul.rn.f32 	%f166, %f165, %f157;
	fma.rn.f32 	%f167, %f156, 0f3FB8AA3B, %f151;
	mul.f32 	%f168, %f166, 0f40400000;
	sub.f32 	%f169, %f151, %f167;
	fma.rn.f32 	%f170, %f156, 0f3FB8AA3B, %f169;
	fma.rn.f32 	%f171, %f162, 0f3FB8AA3B, %f170;
	fma.rn.f32 	%f172, %f156, 0f32A55E34, %f171;
	fma.rn.f32 	%f173, %f168, %f162, %f172;
	fma.rn.f32 	%f174, %f166, %f156, %f173;
	add.rn.f32 	%f175, %f167, %f174;
	mov.f32 	%f176, 0f40000000;
	mul.rn.f32 	%f177, %f175, %f176;
	cvt.rni.f32.f32 	%f178, %f177;
	sub.f32 	%f179, %f177, %f178;
	neg.f32 	%f180, %f177;
	fma.rn.f32 	%f181, %f175, 0f40000000, %f180;
	neg.f32 	%f182, %f167;
	add.rn.f32 	%f183, %f175, %f182;
	neg.f32 	%f184, %f183;
	add.rn.f32 	%f185, %f174, %f184;
	fma.rn.f32 	%f186, %f185, 0f40000000, %f181;
	add.f32 	%f187, %f179, %f186;
	setp.gt.f32 	%p25, %f178, 0f00000000;
	selp.b32 	%r52, 0, -2097152000, %p25;
	setp.ne.s32 	%p26, %r8, 0;
	setp.neu.f32 	%p27, %f17, 0f7F800000;
	setp.lt.f32 	%p28, %f177, 0f00000000;
	selp.f32 	%f188, 0f00000000, 0f7F800000, %p28;
	abs.f32 	%f189, %f177;
	setp.gt.f32 	%p29, %f189, 0f43180000;
	cvt.rzi.s32.f32 	%r53, %f178;
	shl.b32 	%r54, %r53, 23;
	sub.s32 	%r55, %r54, %r52;
	mov.b32 	%f190, %r55;
	add.s32 	%r56, %r52, 2130706432;
	mov.b32 	%f191, %r56;
	fma.rn.f32 	%f192, %f187, 0f391FCB8E, 0f3AAF85ED;
	fma.rn.f32 	%f193, %f192, %f187, 0f3C1D9856;
	fma.rn.f32 	%f194, %f193, %f187, 0f3D6357BB;
	fma.rn.f32 	%f195, %f194, %f187, 0f3E75FDEC;
	fma.rn.f32 	%f196, %f195, %f187, 0f3F317218;
	fma.rn.f32 	%f197, %f196, %f187, 0f3F800000;
	mul.f32 	%f198, %f197, %f191;
	mul.f32 	%f199, %f198, %f190;
	selp.f32 	%f335, %f188, %f199, %p29;
	and.pred  	%p30, %p26, %p27;
	@%p30 bra 	$L__BB0_17;
	add.f32 	%f200, %f16, %f16;
	mov.b32 	%r57, %f200;
	and.b32  	%r58, %r57, 2147483647;
	mov.b32 	%f335, %r58;
$L__BB0_17:
	add.f32 	%f22, %f15, %f335;
	ld.shared.u32 	%r9, [%r5];
	cvt.rn.f32.s32 	%f23, %r9;
	abs.f32 	%f24, %f23;
	setp.eq.s32 	%p31, %r9, 1;
	mov.f32 	%f336, 0f3F800000;
	@%p31 bra 	$L__BB0_22;
	setp.num.f32 	%p32, %f24, %f24;
	@%p32 bra 	$L__BB0_20;
	mov.f32 	%f258, 0f40000000;
	add.rn.f32 	%f336, %f23, %f258;
	bra.uni 	$L__BB0_22;
$L__BB0_20:
	setp.lt.f32 	%p33, %f24, 0f00800000;
	mul.f32 	%f203, %f24, 0f4B800000;
	selp.f32 	%f204, %f203, %f24, %p33;
	mov.b32 	%r59, %f204;
	add.s32 	%r60, %r59, -1060439283;
	and.b32  	%r61, %r60, -8388608;
	sub.s32 	%r62, %r59, %r61;
	mov.b32 	%f205, %r62;
	cvt.rn.f32.s32 	%f206, %r61;
	selp.f32 	%f207, 0fC1C00000, 0f00000000, %p33;
	fma.rn.f32 	%f208, %f206, 0f34000000, %f207;
	add.f32 	%f209, %f205, 0fBF800000;
	add.f32 	%f210, %f205, 0f3F800000;
	rcp.approx.ftz.f32 	%f211, %f210;
	add.f32 	%f212, %f209, %f209;
	mul.f32 	%f213, %f212, %f211;
	mul.f32 	%f214, %f213, %f213;
	neg.f32 	%f215, %f213;
	sub.f32 	%f216, %f209, %f213;
	add.f32 	%f217, %f216, %f216;
	fma.rn.f32 	%f218, %f215, %f209, %f217;
	mul.rn.f32 	%f219, %f211, %f218;
	fma.rn.f32 	%f220, %f214, 0f3A2C32E4, 0f3B52E7DB;
	fma.rn.f32 	%f221, %f220, %f214, 0f3C93BB73;
	fma.rn.f32 	%f222, %f221, %f214, 0f3DF6384F;
	mul.rn.f32 	%f223, %f222, %f214;
	fma.rn.f32 	%f224, %f213, 0f3FB8AA3B, %f208;
	mul.f32 	%f225, %f223, 0f40400000;
	sub.f32 	%f226, %f208, %f224;
	fma.rn.f32 	%f227, %f213, 0f3FB8AA3B, %f226;
	fma.rn.f32 	%f228, %f219, 0f3FB8AA3B, %f227;
	fma.rn.f32 	%f229, %f213, 0f32A55E34, %f228;
	fma.rn.f32 	%f230, %f225, %f219, %f229;
	fma.rn.f32 	%f231, %f223, %f213, %f230;
	add.rn.f32 	%f232, %f224, %f231;
	mov.f32 	%f233, 0f40000000;
	mul.rn.f32 	%f234, %f232, %f233;
	cvt.rni.f32.f32 	%f235, %f234;
	sub.f32 	%f236, %f234, %f235;
	neg.f32 	%f237, %f234;
	fma.rn.f32 	%f238, %f232, 0f40000000, %f237;
	neg.f32 	%f239, %f224;
	add.rn.f32 	%f240, %f232, %f239;
	neg.f32 	%f241, %f240;
	add.rn.f32 	%f242, %f231, %f241;
	fma.rn.f32 	%f243, %f242, 0f40000000, %f238;
	add.f32 	%f244, %f236, %f243;
	setp.gt.f32 	%p34, %f235, 0f00000000;
	selp.b32 	%r63, 0, -2097152000, %p34;
	setp.ne.s32 	%p35, %r9, 0;
	setp.neu.f32 	%p36, %f24, 0f7F800000;
	setp.lt.f32 	%p37, %f234, 0f00000000;
	selp.f32 	%f245, 0f00000000, 0f7F800000, %p37;
	abs.f32 	%f246, %f234;
	setp.gt.f32 	%p38, %f246, 0f43180000;
	cvt.rzi.s32.f32 	%r64, %f235;
	shl.b32 	%r65, %r64, 23;
	sub.s32 	%r66, %r65, %r63;
	mov.b32 	%f247, %r66;
	add.s32 	%r67, %r63, 2130706432;
	mov.b32 	%f248, %r67;
	fma.rn.f32 	%f249, %f244, 0f391FCB8E, 0f3AAF85ED;
	fma.rn.f32 	%f250, %f249, %f244, 0f3C1D9856;
	fma.rn.f32 	%f251, %f250, %f244, 0f3D6357BB;
	fma.rn.f32 	%f252, %f251, %f244, 0f3E75FDEC;
	fma.rn.f32 	%f253, %f252, %f244, 0f3F317218;
	fma.rn.f32 	%f254, %f253, %f244, 0f3F800000;
	mul.f32 	%f255, %f254, %f248;
	mul.f32 	%f256, %f255, %f247;
	selp.f32 	%f336, %f245, %f256, %p38;
	and.pred  	%p39, %p35, %p36;
	@%p39 bra 	$L__BB0_22;
	add.f32 	%f257, %f23, %f23;
	mov.b32 	%r68, %f257;
	and.b32  	%r69, %r68, 2147483647;
	mov.b32 	%f336, %r69;
$L__BB0_22:
	add.f32 	%f332, %f22, %f336;
	add.s32 	%r108, %r108, 4;
	setp.ne.s32 	%p40, %r108, 324;
	@%p40 bra 	$L__BB0_2;
	sqrt.rn.f32 	%f259, %f332;
	sub.s32 	%r70, %r2, %r1;
	mul.lo.s32 	%r71, %r70, 36;
	ld.shared.u32 	%r72, [%r3];
	cvt.rn.f32.s32 	%f260, %r72;
	div.rn.f32 	%f261, %f260, %f259;
	cvta.to.global.u64 	%rd6, %rd1;
	mul.wide.u32 	%rd7, %r71, 4;
	add.s64 	%rd8, %rd6, %rd7;
	st.global.f32 	[%rd8], %f261;
	ld.shared.u32 	%r73, [%r3+4];
	cvt.rn.f32.s32 	%f262, %r73;
	div.rn.f32 	%f263, %f262, %f259;
	st.global.f32 	[%rd8+4], %f263;
	ld.shared.u32 	%r74, [%r3+8];
	cvt.rn.f32.s32 	%f264, %r74;
	div.rn.f32 	%f265, %f264, %f259;
	st.global.f32 	[%rd8+8], %f265;
	ld.shared.u32 	%r75, [%r3+12];
	cvt.rn.f32.s32 	%f266, %r75;
	div.rn.f32 	%f267, %f266, %f259;
	st.global.f32 	[%rd8+12], %f267;
	ld.shared.u32 	%r76, [%r3+16];
	cvt.rn.f32.s32 	%f268, %r76;
	div.rn.f32 	%f269, %f268, %f259;
	st.global.f32 	[%rd8+16], %f269;
	ld.shared.u32 	%r77, [%r3+20];
	cvt.rn.f32.s32 	%f270, %r77;
	div.rn.f32 	%f271, %f270, %f259;
	st.global.f32 	[%rd8+20], %f271;
	ld.shared.u32 	%r78, [%r3+24];
	cvt.rn.f32.s32 	%f272, %r78;
	div.rn.f32 	%f273, %f272, %f259;
	st.global.f32 	[%rd8+24], %f273;
	ld.shared.u32 	%r79, [%r3+28];
	cvt.rn.f32.s32 	%f274, %r79;
	div.rn.f32 	%f275, %f274, %f259;
	st.global.f32 	[%rd8+28], %f275;
	ld.shared.u32 	%r80, [%r3+32];
	cvt.rn.f32.s32 	%f276, %r80;
	div.rn.f32 	%f277, %f276, %f259;
	st.global.f32 	[%rd8+32], %f277;
	ld.shared.u32 	%r81, [%r3+36];
	cvt.rn.f32.s32 	%f278, %r81;
	div.rn.f32 	%f279, %f278, %f259;
	st.global.f32 	[%rd8+36], %f279;
	ld.shared.u32 	%r82, [%r3+40];
	cvt.rn.f32.s32 	%f280, %r82;
	div.rn.f32 	%f281, %f280, %f259;
	st.global.f32 	[%rd8+40], %f281;
	ld.shared.u32 	%r83, [%r3+44];
	cvt.rn.f32.s32 	%f282, %r83;
	div.rn.f32 	%f283, %f282, %f259;
	st.global.f32 	[%rd8+44], %f283;
	ld.shared.u32 	%r84, [%r3+48];
	cvt.rn.f32.s32 	%f284, %r84;
	div.rn.f32 	%f285, %f284, %f259;
	st.global.f32 	[%rd8+48], %f285;
	ld.shared.u32 	%r85, [%r3+52];
	cvt.rn.f32.s32 	%f286, %r85;
	div.rn.f32 	%f287, %f286, %f259;
	st.global.f32 	[%rd8+52], %f287;
	ld.shared.u32 	%r86, [%r3+56];
	cvt.rn.f32.s32 	%f288, %r86;
	div.rn.f32 	%f289, %f288, %f259;
	st.global.f32 	[%rd8+56], %f289;
	ld.shared.u32 	%r87, [%r3+60];
	cvt.rn.f32.s32 	%f290, %r87;
	div.rn.f32 	%f291, %f290, %f259;
	st.global.f32 	[%rd8+60], %f291;
	ld.shared.u32 	%r88, [%r3+64];
	cvt.rn.f32.s32 	%f292, %r88;
	div.rn.f32 	%f293, %f292, %f259;
	st.global.f32 	[%rd8+64], %f293;
	ld.shared.u32 	%r89, [%r3+68];
	cvt.rn.f32.s32 	%f294, %r89;
	div.rn.f32 	%f295, %f294, %f259;
	st.global.f32 	[%rd8+68], %f295;
	ld.shared.u32 	%r90, [%r3+324];
	cvt.rn.f32.s32 	%f296, %r90;
	div.rn.f32 	%f297, %f296, %f259;
	st.global.f32 	[%rd8+72], %f297;
	ld.shared.u32 	%r91, [%r3+328];
	cvt.rn.f32.s32 	%f298, %r91;
	div.rn.f32 	%f299, %f298, %f259;
	st.global.f32 	[%rd8+76], %f299;
	ld.shared.u32 	%r92, [%r3+332];
	cvt.rn.f32.s32 	%f300, %r92;
	div.rn.f32 	%f301, %f300, %f259;
	st.global.f32 	[%rd8+80], %f301;
	ld.shared.u32 	%r93, [%r3+336];
	cvt.rn.f32.s32 	%f302, %r93;
	div.rn.f32 	%f303, %f302, %f259;
	st.global.f32 	[%rd8+84], %f303;
	ld.shared.u32 	%r94, [%r3+340];
	cvt.rn.f32.s32 	%f304, %r94;
	div.rn.f32 	%f305, %f304, %f259;
	st.global.f32 	[%rd8+88], %f305;
	ld.shared.u32 	%r95, [%r3+344];
	cvt.rn.f32.s32 	%f306, %r95;
	div.rn.f32 	%f307, %f306, %f259;
	st.global.f32 	[%rd8+92], %f307;
	ld.shared.u32 	%r96, [%r3+348];
	cvt.rn.f32.s32 	%f308, %r96;
	div.rn.f32 	%f309, %f308, %f259;
	st.global.f32 	[%rd8+96], %f309;
	ld.shared.u32 	%r97, [%r3+352];
	cvt.rn.f32.s32 	%f310, %r97;
	div.rn.f32 	%f311, %f310, %f259;
	st.global.f32 	[%rd8+100], %f311;
	ld.shared.u32 	%r98, [%r3+356];
	cvt.rn.f32.s32 	%f312, %r98;
	div.rn.f32 	%f313, %f312, %f259;
	st.global.f32 	[%rd8+104], %f313;
	ld.shared.u32 	%r99, [%r3+288];
	cvt.rn.f32.s32 	%f314, %r99;
	div.rn.f32 	%f315, %f314, %f259;
	st.global.f32 	[%rd8+108], %f315;
	ld.shared.u32 	%r100, [%r3+292];
	cvt.rn.f32.s32 	%f316, %r100;
	div.rn.f32 	%f317, %f316, %f259;
	st.global.f32 	[%rd8+112], %f317;
	ld.shared.u32 	%r101, [%r3+296];
	cvt.rn.f32.s32 	%f318, %r101;
	div.rn.f32 	%f319, %f318, %f259;
	st.global.f32 	[%rd8+116], %f319;
	ld.shared.u32 	%r102, [%r3+300];
	cvt.rn.f32.s32 	%f320, %r102;
	div.rn.f32 	%f321, %f320, %f259;
	st.global.f32 	[%rd8+120], %f321;
	ld.shared.u32 	%r103, [%r3+304];
	cvt.rn.f32.s32 	%f322, %r103;
	div.rn.f32 	%f323, %f322, %f259;
	st.global.f32 	[%rd8+124], %f323;
	ld.shared.u32 	%r104, [%r3+308];
	cvt.rn.f32.s32 	%f324, %r104;
	div.rn.f32 	%f325, %f324, %f259;
	st.global.f32 	[%rd8+128], %f325;
	ld.shared.u32 	%r105, [%r3+312];
	cvt.rn.f32.s32 	%f326, %r105;
	div.rn.f32 	%f327, %f326, %f259;
	st.global.f32 	[%rd8+132], %f327;
	ld.shared.u32 	%r106, [%r3+316];
	cvt.rn.f32.s32 	%f328, %r106;
	div.rn.f32 	%f329, %f328, %f259;
	st.global.f32 	[%rd8+136], %f329;
	ld.shared.u32 	%r107, [%r3+320];
	cvt.rn.f32.s32 	%f330, %r107;
	div.rn.f32 	%f331, %f330, %f259;
	st.global.f32 	[%rd8+140], %f331;
$L__BB0_24:
	ret;

}


// ===== COMPILED SASS (sm_100) =====

	.target	sm_100

	.elftype	@"ET_EXEC"


//--------------------- .note.nv.tkinfo           --------------------------
	.section	.note.nv.tkinfo,"",@"SHT_NOTE"
	.sectionflags	@"SHF_NOTE_NV_TKINFO"
	.tkinfo
        /*0018*/ 	.word	0x00000002
        /*0030*/ 	.string	""
        /*0030*/ 	.string	"ptxas"
        /*0030*/ 	.string	"Cuda compilation tools, release 13.0, V13.0.88"
        /*0030*/ 	.string	"Build cuda_13.0.r13.0/compiler.36424714_0"
        /*0030*/ 	.string	"-arch sm_100 -m 64 "



//--------------------- .note.nv.cuinfo           --------------------------
	.section	.note.nv.cuinfo,"",@"SHT_NOTE"
	.sectionflags	@"SHF_NOTE_NV_CUINFO"
        /*0018*/ 	.short	0x0002
        /*001a*/ 	.short	0x0064
        /*001c*/ 	.short	0x0082
	.zero		2


//--------------------- .nv.info                  --------------------------
	.section	.nv.info,"",@"SHT_CUDA_INFO"
	.align	4


	//----- nvinfo : EIATTR_REGCOUNT
	.align		4
        /*0000*/ 	.byte	0x04, 0x2f
        /*0002*/ 	.short	(.L_1 - .L_0)
	.align		4
.L_0:
        /*0004*/ 	.word	index@(_Z6l2normPKiPf)
        /*0008*/ 	.word	0x0000001e


	//----- nvinfo : EIATTR_FRAME_SIZE
	.align		4
.L_1:
        /*000c*/ 	.byte	0x04, 0x11
        /*000e*/ 	.short	(.L_3 - .L_2)
	.align		4
.L_2:
        /*0010*/ 	.word	index@($__internal_1_$__cuda_sm3x_div_rn_noftz_f32_slowpath)
        /*0014*/ 	.word	0x00000000


	//----- nvinfo : EIATTR_FRAME_SIZE
	.align		4
.L_3:
        /*0018*/ 	.byte	0x04, 0x11
        /*001a*/ 	.short	(.L_5 - .L_4)
	.align		4
.L_4:
        /*001c*/ 	.word	index@($__internal_0_$__cuda_sm20_sqrt_rn_f32_slowpath)
        /*0020*/ 	.word	0x00000000


	//----- nvinfo : EIATTR_FRAME_SIZE
	.align		4
.L_5:
        /*0024*/ 	.byte	0x04, 0x11
        /*0026*/ 	.short	(.L_7 - .L_6)
	.align		4
.L_6:
        /*0028*/ 	.word	index@(_Z6l2normPKiPf)
        /*002c*/ 	.word	0x00000000


	//----- nvinfo : EIATTR_MIN_STACK_SIZE
	.align		4
.L_7:
        /*0030*/ 	.byte	0x04, 0x12
        /*0032*/ 	.short	(.L_9 - .L_8)
	.align		4
.L_8:
        /*0034*/ 	.word	index@(_Z6l2normPKiPf)
        /*0038*/ 	.word	0x00000000
.L_9:


//--------------------- .nv.compat                --------------------------
	.section	.nv.compat,"",@"SHT_CUDA_COMPAT_INFO"
	.align	4
        /*0000*/ 	.byte	0x02, 0x09, 0x00, 0x00, 0x02, 0x02, 0x01, 0x00, 0x02, 0x05, 0x05, 0x00, 0x03, 0x07, 0x01, 0x01
        /*0010*/ 	.byte	0x02, 0x03, 0x00, 0x00, 0x02, 0x06, 0x01, 0x00, 0x04, 0x0b, 0x08, 0x00, 0x01, 0x00, 0x00, 0x00
        /*0020*/ 	.byte	0x00, 0x00, 0x00, 0x00


//--------------------- .nv.info._Z6l2normPKiPf   --------------------------
	.section	.nv.info._Z6l2normPKiPf,"",@"SHT_CUDA_INFO"
	.sectionflags	@""
	.align	4


	//----- nvinfo : EIATTR_CUDA_API_VERSION
	.align		4
        /*0000*/ 	.byte	0x04, 0x37
        /*0002*/ 	.short	(.L_11 - .L_10)
.L_10:
        /*0004*/ 	.word	0x00000082


	//----- nvinfo : EIATTR_KPARAM_INFO
	.align		4
.L_11:
        /*0008*/ 	.byte	0x04, 0x17
        /*000a*/ 	.short	(.L_13 - .L_12)
.L_12:
        /*000c*/ 	.word	0x00000000
        /*0010*/ 	.short	0x0001
        /*0012*/ 	.short	0x0008
        /*0014*/ 	.byte	0x00, 0xf5, 0x21, 0x00


	//----- nvinfo : EIATTR_KPARAM_INFO
	.align		4
.L_13:
        /*0018*/ 	.byte	0x04, 0x17
        /*001a*/ 	.short	(.L_15 - .L_14)
.L_14:
        /*001c*/ 	.word	0x00000000
        /*0020*/ 	.short	0x0000
        /*0022*/ 	.short	0x0000
        /*0024*/ 	.byte	0x00, 0xf5, 0x21, 0x00


	//----- nvinfo : EIATTR_SPARSE_MMA_MASK
	.align		4
.L_15:
        /*0028*/ 	.byte	0x03, 0x50
        /*002a*/ 	.short	0x0000


	//----- nvinfo : EIATTR_MAXREG_COUNT
	.align		4
        /*002c*/ 	.byte	0x03, 0x1b
        /*002e*/ 	.short	0x00ff


	//----- nvinfo : EIATTR_NUM_BARRIERS
	.align		4
        /*0030*/ 	.byte	0x02, 0x4c
        /*0032*/ 	.byte	0x01
	.zero		1


	//----- nvinfo : EIATTR_MERCURY_ISA_VERSION
	.align		4
        /*0034*/ 	.byte	0x03, 0x5f
        /*0036*/ 	.short	0x0101


	//----- nvinfo : EIATTR_VRC_CTA_INIT_COUNT
	.align		4
        /*0038*/ 	.byte	0x02, 0x4a
	.zero		1
	.zero		1


	//----- nvinfo : EIATTR_EXIT_INSTR_OFFSETS
	.align		4
        /*003c*/ 	.byte	0x04, 0x1c
        /*003e*/ 	.short	(.L_17 - .L_16)


	//   ....[0]....
.L_16:
        /*0040*/ 	.word	0x00000210


	//   ....[1]....
        /*0044*/ 	.word	0x00003ae0


	//----- nvinfo : EIATTR_CRS_STACK_SIZE
	.align		4
.L_17:
        /*0048*/ 	.byte	0x04, 0x1e
        /*004a*/ 	.short	(.L_19 - .L_18)
.L_18:
        /*004c*/ 	.word	0x00000000


	//----- nvinfo : EIATTR_CBANK_PARAM_SIZE
	.align		4
.L_19:
        /*0050*/ 	.byte	0x03, 0x19
        /*0052*/ 	.short	0x0010


	//----- nvinfo : EIATTR_PARAM_CBANK
	.align		4
        /*0054*/ 	.byte	0x04, 0x0a
        /*0056*/ 	.short	(.L_21 - .L_20)
	.align		4
.L_20:
        /*0058*/ 	.word	index@(.nv.constant0._Z6l2normPKiPf)
        /*005c*/ 	.short	0x0380
        /*005e*/ 	.short	0x0010


	//----- nvinfo : EIATTR_SW_WAR
	.align		4
.L_21:
        /*0060*/ 	.byte	0x04, 0x36
        /*0062*/ 	.short	(.L_23 - .L_22)
.L_22:
        /*0064*/ 	.word	0x00000008
.L_23:


//--------------------- .nv.callgraph             --------------------------
	.section	.nv.callgraph,"",@"SHT_CUDA_CALLGRAPH"
	.align	4
	.sectionentsize	8
	.align		4
        /*0000*/ 	.word	0x00000000
	.align		4
        /*0004*/ 	.word	0xffffffff
	.align		4
        /*0008*/ 	.word	0x00000000
	.align		4
        /*000c*/ 	.word	0xfffffffe
	.align		4
        /*0010*/ 	.word	0x00000000
	.align		4
        /*0014*/ 	.word	0xfffffffd
	.align		4
        /*0018*/ 	.word	0x00000000
	.align		4
        /*001c*/ 	.word	0xfffffffc


//--------------------- .text._Z6l2normPKiPf      --------------------------
	.section	.text._Z6l2normPKiPf,"ax",@progbits
	.align	128
        .global         _Z6l2normPKiPf
        .type           _Z6l2normPKiPf,@function
        .size           _Z6l2normPKiPf,(.L_x_98 - _Z6l2normPKiPf)
        .other          _Z6l2normPKiPf,@"STO_CUDA_ENTRY STV_DEFAULT"
_Z6l2normPKiPf:
.text._Z6l2normPKiPf:
[----:B------:R-:W-:Y:S01]  /*0000*/  LDC R1, c[0x0][0x37c] ;  /* 0x0000df00ff017b82 */ /* 0x000fe20000000800 */
[----:B------:R-:W0:Y:S07]  /*0010*/  S2R R4, SR_TID.Y ;  /* 0x0000000000047919 */ /* 0x000e2e0000002200 */
[----:B------:R-:W1:Y:S01]  /*0020*/  LDC.64 R6, c[0x0][0x380] ;  /* 0x0000e000ff067b82 */ /* 0x000e620000000a00 */
[----:B------:R-:W2:Y:S01]  /*0030*/  LDCU.64 UR6, c[0x0][0x358] ;  /* 0x00006b00ff0677ac */ /* 0x000ea20008000a00 */
[----:B------:R-:W0:Y:S02]  /*0040*/  S2R R27, SR_TID.X ;  /* 0x00000000001b7919 */ /* 0x000e240000002100 */
[----:B0-----:R-:W-:-:S04]  /*0050*/  LEA R5, R4, R27, 0x3 ;  /* 0x0000001b04057211 */ /* 0x001fc800078e18ff */
[----:B------:R-:W-:-:S05]  /*0060*/  LEA R3, R5, R5, 0x3 ;  /* 0x0000000505037211 */ /* 0x000fca00078e18ff */
[----:B-1----:R-:W-:-:S05]  /*0070*/  IMAD.WIDE.U32 R6, R3, 0x4, R6 ;  /* 0x0000000403067825 */ /* 0x002fca00078e0006 */
[----:B--2---:R-:W2:Y:S04]  /*0080*/  LDG.E R3, desc[UR6][R6.64] ;  /* 0x0000000606037981 */ /* 0x004ea8000c1e1900 */
[----:B------:R-:W3:Y:S04]  /*0090*/  LDG.E R9, desc[UR6][R6.64+0x4] ;  /* 0x0000040606097981 */ /* 0x000ee8000c1e1900 */
[----:B------:R-:W4:Y:S04]  /*00a0*/  LDG.E R11, desc[UR6][R6.64+0x8] ;  /* 0x00000806060b7981 */ /* 0x000f28000c1e1900 */
[----:B------:R-:W5:Y:S04]  /*00b0*/  LDG.E R13, desc[UR6][R6.64+0xc] ;  /* 0x00000c06060d7981 */ /* 0x000f68000c1e1900 */
[----:B------:R-:W5:Y:S04]  /*00c0*/  LDG.E R15, desc[UR6][R6.64+0x10] ;  /* 0x00001006060f7981 */ /* 0x000f68000c1e1900 */
[----:B------:R-:W5:Y:S04]  /*00d0*/  LDG.E R17, desc[UR6][R6.64+0x14] ;  /* 0x0000140606117981 */ /* 0x000f68000c1e1900 */
[----:B------:R-:W5:Y:S04]  /*00e0*/  LDG.E R19, desc[UR6][R6.64+0x18] ;  /* 0x0000180606137981 */ /* 0x000f68000c1e1900 */
[----:B------:R-:W5:Y:S04]  /*00f0*/  LDG.E R21, desc[UR6][R6.64+0x1c] ;  /* 0x00001c0606157981 */ /* 0x000f68000c1e1900 */
[----:B------:R-:W5:Y:S01]  /*0100*/  LDG.E R23, desc[UR6][R6.64+0x20] ;  /* 0x0000200606177981 */ /* 0x000f62000c1e1900 */
[----:B------:R-:W-:-:S02]  /*0110*/  MOV R0, 0x400 ;  /* 0x0000040000007802 */ /* 0x000fc40000000f00 */
[----:B------:R-:W-:Y:S01]  /*0120*/  ISETP.NE.AND P0, PT, R4, 0xf, PT ;  /* 0x0000000f0400780c */ /* 0x000fe20003f05270 */
[----:B------:R-:W0:Y:S03]  /*0130*/  S2R R25, SR_CgaCtaId ;  /* 0x0000000000197919 */ /* 0x000e260000008800 */
[----:B------:R-:W-:Y:S02]  /*0140*/  ISETP.EQ.OR P0, PT, R27, 0x7, !P0 ;  /* 0x000000071b00780c */ /* 0x000fe40004702670 */
[----:B0-----:R-:W-:-:S05]  /*0150*/  LEA R0, R25, R0, 0x18 ;  /* 0x0000000019007211 */ /* 0x001fca00078ec0ff */
[----:B------:R-:W-:-:S05]  /*0160*/  IMAD R2, R5, 0x24, R0 ;  /* 0x0000002405027824 */ /* 0x000fca00078e0200 */
[----:B--2---:R0:W-:Y:S04]  /*0170*/  STS [R2], R3 ;  /* 0x0000000302007388 */ /* 0x0041e80000000800 */
[----:B---3--:R0:W-:Y:S04]  /*0180*/  STS [R2+0x4], R9 ;  /* 0x0000040902007388 */ /* 0x0081e80000000800 */
[----:B----4-:R0:W-:Y:S04]  /*0190*/  STS [R2+0x8], R11 ;  /* 0x0000080b02007388 */ /* 0x0101e80000000800 */
[----:B-----5:R0:W-:Y:S04]  /*01a0*/  STS [R2+0xc], R13 ;  /* 0x00000c0d02007388 */ /* 0x0201e80000000800 */
[----:B------:R0:W-:Y:S04]  /*01b0*/  STS [R2+0x10], R15 ;  /* 0x0000100f02007388 */ /* 0x0001e80000000800 */
[----:B------:R0:W-:Y:S04]  /*01c0*/  STS [R2+0x14], R17 ;  /* 0x0000141102007388 */ /* 0x0001e80000000800 */
[----:B------:R0:W-:Y:S04]  /*01d0*/  STS [R2+0x18], R19 ;  /* 0x0000181302007388 */ /* 0x0001e80000000800 */
[----:B------:R0:W-:Y:S04]  /*01e0*/  STS [R2+0x1c], R21 ;  /* 0x00001c1502007388 */ /* 0x0001e80000000800 */
[----:B------:R0:W-:Y:S01]  /*01f0*/  STS [R2+0x20], R23 ;  /* 0x0000201702007388 */ /* 0x0001e20000000800 */
[----:B------:R-:W-:Y:S06]  /*0200*/  BAR.SYNC.DEFER_BLOCKING 0x0 ;  /* 0x0000000000007b1d */ /* 0x000fec0000010000 */
[----:B------:R-:W-:Y:S05]  /*0210*/  @P0 EXIT ;  /* 0x000000000000094d */ /* 0x000fea0003800000 */
[----:B------:R-:W-:Y:S01]  /*0220*/  HFMA2 R7, -RZ, RZ, 0, 0 ;  /* 0x00000000ff077431 */ /* 0x000fe200000001ff */
[----:B------:R-:W-:-:S06]  /*0230*/  UMOV UR4, 0x120 ;  /* 0x0000012000047882 */ /* 0x000fcc0000000000 */
.L_x_8:
[----:B------:R-:W1:Y:S01]  /*0240*/  LDS R16, [R2+UR4+-0x120] ;  /* 0xfffee00402107984 */ /* 0x000e620008000800 */
[----:B------:R-:W-:Y:S01]  /*0250*/  IADD3 R8, PT, PT, R2, UR4, RZ ;  /* 0x0000000402087c10 */ /* 0x000fe2000fffe0ff */
[----:B------:R-:W-:Y:S01]  /*0260*/  UIADD3 UR4, UPT, UPT, UR4, 0x4, URZ ;  /* 0x0000000404047890 */ /* 0x000fe2000fffe0ff */
[----:B------:R-:W-:Y:S01]  /*0270*/  BSSY.RECONVERGENT B0, `(.L_x_0) ;  /* 0x000004d000007945 */ /* 0x000fe20003800200 */
[----:B------:R-:W-:Y:S02]  /*0280*/  MOV R10, 0x3f800000 ;  /* 0x3f800000000a7802 */ /* 0x000fe40000000f00 */
[----:B------:R-:W2:Y:S01]  /*0290*/  LDS R6, [R8+-0xfc] ;  /* 0xffff040008067984 */ /* 0x000ea20000000800 */
[----:B------:R-:W-:-:S03]  /*02a0*/  UISETP.NE.AND UP0, UPT, UR4, 0x144, UPT ;  /* 0x000001440400788c */ /* 0x000fc6000bf05270 */
[----:B0-----:R-:W0:Y:S04]  /*02b0*/  LDS R3, [R8+0x24] ;  /* 0x0000240008037984 */ /* 0x001e280000000800 */
[----:B------:R-:W3:Y:S01]  /*02c0*/  LDS R0, [R8] ;  /* 0x0000000008007984 */ /* 0x000ee20000000800 */
[----:B-1----:R-:W-:Y:S02]  /*02d0*/  ISETP.NE.AND P0, PT, R16, 0x1, PT ;  /* 0x000000011000780c */ /* 0x002fe40003f05270 */
[----:B--2---:R-:W-:Y:S02]  /*02e0*/  ISETP.NE.AND P3, PT, R6, 0x1, PT ;  /* 0x000000010600780c */ /* 0x004fe40003f65270 */
[----:B0-----:R-:W-:Y:S02]  /*02f0*/  ISETP.NE.AND P2, PT, R3, 0x1, PT ;  /* 0x000000010300780c */ /* 0x001fe40003f45270 */
[----:B---3--:R-:W-:-:S07]  /*0300*/  ISETP.NE.AND P1, PT, R0, 0x1, PT ;  /* 0x000000010000780c */ /* 0x008fce0003f25270 */
[----:B------:R-:W-:Y:S06]  /*0310*/  @!P0 BRA `(.L_x_1) ;  /* 0x0000000400088947 */ /* 0x000fec0003800000 */
[----:B------:R-:W-:-:S04]  /*0320*/  I2FP.F32.S32 R8, R16 ;  /* 0x0000001000087245 */ /* 0x000fc80000201400 */
[----:B------:R-:W-:-:S13]  /*0330*/  FSETP.NAN.AND P0, PT, |R8|, |R8|, PT ;  /* 0x400000080800720b */ /* 0x000fda0003f08200 */
[----:B------:R-:W-:Y:S01]  /*0340*/  @P0 FADD R10, R8, 2 ;  /* 0x40000000080a0421 */ /* 0x000fe20000000000 */
[----:B------:R-:W-:Y:S06]  /*0350*/  @P0 BRA `(.L_x_1) ;  /* 0x0000000000f80947 */ /* 0x000fec0003800000 */
[C---:B------:R-:W-:Y:S01]  /*0360*/  FMUL R9, |R8|.reuse, 16777216 ;  /* 0x4b80000008097820 */ /* 0x040fe20000400200 */
[----:B------:R-:W-:Y:S01]  /*0370*/  FSETP.GEU.AND P0, PT, |R8|, 1.175494350822287508e-38, PT ;  /* 0x008000000800780b */ /* 0x000fe20003f0e200 */
[----:B------:R-:W-:-:S03]  /*0380*/  HFMA2 R18, -RZ, RZ, 0.771484375, 0.21533203125 ;  /* 0x3a2c32e4ff127431 */ /* 0x000fc600000001ff */
[----:B------:R-:W-:Y:S02]  /*0390*/  FSEL R9, R9, |R8|, !P0 ;  /* 0x4000000809097208 */ /* 0x000fe40004000000 */
[----:B------:R-:W-:Y:S02]  /*03a0*/  FSEL R11, RZ, -24, P0 ;  /* 0xc1c00000ff0b7808 */ /* 0x000fe40000000000 */
[----:B------:R-:W-:Y:S02]  /*03b0*/  IADD3 R10, PT, PT, R9, -0x3f3504f3, RZ ;  /* 0xc0cafb0d090a7810 */ /* 0x000fe40007ffe0ff */
[----:B------:R-:W-:Y:S02]  /*03c0*/  FSETP.NEU.AND P0, PT, |R8|, +INF , PT ;  /* 0x7f8000000800780b */ /* 0x000fe40003f0d200 */
[----:B------:R-:W-:Y:S02]  /*03d0*/  LOP3.LUT R10, R10, 0xff800000, RZ, 0xc0, !PT ;  /* 0xff8000000a0a7812 */ /* 0x000fe400078ec0ff */
[----:B------:R-:W-:-:S02]  /*03e0*/  ISETP.NE.AND P0, PT, R16, RZ, P0 ;  /* 0x000000ff1000720c */ /* 0x000fc40000705270 */
[-C--:B------:R-:W-:Y:S02]  /*03f0*/  IADD3 R9, PT, PT, R9, -R10.reuse, RZ ;  /* 0x8000000a09097210 */ /* 0x080fe40007ffe0ff */
[----:B------:R-:W-:-:S03]  /*0400*/  I2FP.F32.S32 R10, R10 ;  /* 0x0000000a000a7245 */ /* 0x000fc60000201400 */
[C---:B------:R-:W-:Y:S01]  /*0410*/  FADD R13, R9.reuse, 1 ;  /* 0x3f800000090d7421 */ /* 0x040fe20000000000 */
[----:B------:R-:W-:-:S04]  /*0420*/  FADD R14, R9, -1 ;  /* 0xbf800000090e7421 */ /* 0x000fc80000000000 */
[----:B------:R-:W-:Y:S01]  /*0430*/  FADD R12, R14, R14 ;  /* 0x0000000e0e0c7221 */ /* 0x000fe20000000000 */
[----:B------:R-:W0:Y:S01]  /*0440*/  MUFU.RCP R13, R13 ;  /* 0x0000000d000d7308 */ /* 0x000e220000001000 */
[----:B------:R-:W-:Y:S02]  /*0450*/  @!P0 FADD R8, R8, R8 ;  /* 0x0000000808088221 */ /* 0x000fe40000000000 */
[----:B0-----:R-:W-:Y:S01]  /*0460*/  FMUL R9, R13, R12 ;  /* 0x0000000c0d097220 */ /* 0x001fe20000400000 */
[----:B------:R-:W-:-:S03]  /*0470*/  FFMA R12, R10, 1.1920928955078125e-07, R11 ;  /* 0x340000000a0c7823 */ /* 0x000fc6000000000b */
[----:B------:R-:W-:Y:S01]  /*0480*/  FADD R15, R14, -R9 ;  /* 0x800000090e0f7221 */ /* 0x000fe20000000000 */
[CC--:B------:R-:W-:Y:S01]  /*0490*/  FMUL R11, R9.reuse, R9.reuse ;  /* 0x00000009090b7220 */ /* 0x0c0fe20000400000 */
[----:B------:R-:W-:Y:S02]  /*04a0*/  FFMA R10, R9, 1.4426950216293334961, R12 ;  /* 0x3fb8aa3b090a7823 */ /* 0x000fe4000000000c */
[----:B------:R-:W-:Y:S01]  /*04b0*/  FADD R15, R15, R15 ;  /* 0x0000000f0f0f7221 */ /* 0x000fe20000000000 */
[C---:B------:R-:W-:Y:S01]  /*04c0*/  FFMA R18, R11.reuse, R18, 0.0032181653659790754318 ;  /* 0x3b52e7db0b127423 */ /* 0x040fe20000000012 */
[----:B------:R-:W-:Y:S02]  /*04d0*/  FADD R12, R12, -R10 ;  /* 0x8000000a0c0c7221 */ /* 0x000fe40000000000 */
[----:B------:R-:W-:Y:S01]  /*04e0*/  FFMA R14, R14, -R9, R15 ;  /* 0x800000090e0e7223 */ /* 0x000fe2000000000f */
[----:B------:R-:W-:Y:S01]  /*04f0*/  FFMA R18, R11, R18, 0.018033718690276145935 ;  /* 0x3c93bb730b127423 */ /* 0x000fe20000000012 */
[----:B------:R-:W-:-:S02]  /*0500*/  FFMA R15, R9, 1.4426950216293334961, R12 ;  /* 0x3fb8aa3b090f7823 */ /* 0x000fc4000000000c */
[----:B------:R-:W-:Y:S01]  /*0510*/  FMUL R14, R13, R14 ;  /* 0x0000000e0d0e7220 */ /* 0x000fe20000400000 */
[----:B------:R-:W-:-:S03]  /*0520*/  FFMA R18, R11, R18, 0.12022458761930465698 ;  /* 0x3df6384f0b127423 */ /* 0x000fc60000000012 */
[----:B------:R-:W-:Y:S01]  /*0530*/  FFMA R12, R14, 1.4426950216293334961, R15 ;  /* 0x3fb8aa3b0e0c7823 */ /* 0x000fe2000000000f */
[----:B------:R-:W-:-:S03]  /*0540*/  FMUL R18, R11, R18 ;  /* 0x000000120b127220 */ /* 0x000fc60000400000 */
[----:B------:R-:W-:Y:S01]  /*0550*/  FFMA R13, R9, 1.9251366722983220825e-08, R12 ;  /* 0x32a55e34090d7823 */ /* 0x000fe2000000000c */
[----:B------:R-:W-:-:S04]  /*0560*/  FMUL R11, R18, 3 ;  /* 0x40400000120b7820 */ /* 0x000fc80000400000 */
[----:B------:R-:W-:Y:S01]  /*0570*/  FFMA R11, R14, R11, R13 ;  /* 0x0000000b0e0b7223 */ /* 0x000fe2000000000d */
[----:B------:R-:W-:-:S03]  /*0580*/  MOV R14, 0x391fcb8e ;  /* 0x391fcb8e000e7802 */ /* 0x000fc60000000f00 */
[----:B------:R-:W-:-:S04]  /*0590*/  FFMA R11, R9, R18, R11 ;  /* 0x00000012090b7223 */ /* 0x000fc8000000000b */
[----:B------:R-:W-:-:S04]  /*05a0*/  FADD R9, R10, R11 ;  /* 0x0000000b0a097221 */ /* 0x000fc80000000000 */
[----:B------:R-:W-:Y:S01]  /*05b0*/  FMUL R12, R9, 2 ;  /* 0x40000000090c7820 */ /* 0x000fe20000400000 */
[----:B------:R-:W-:-:S03]  /*05c0*/  FADD R10, -R10, R9 ;  /* 0x000000090a0a7221 */ /* 0x000fc60000000100 */
[----:B------:R-:W0:Y:S01]  /*05d0*/  FRND R13, R12 ;  /* 0x0000000c000d7307 */ /* 0x000e220000201000 */
[----:B------:R-:W-:Y:S01]  /*05e0*/  FADD R10, R11, -R10 ;  /* 0x8000000a0b0a7221 */ /* 0x000fe20000000000 */
[----:B------:R-:W-:Y:S01]  /*05f0*/  FFMA R9, R9, 2, -R12 ;  /* 0x4000000009097823 */ /* 0x000fe2000000080c */
[----:B------:R-:W-:-:S03]  /*0600*/  FSETP.GT.AND P5, PT, |R12|, 152, PT ;  /* 0x431800000c00780b */ /* 0x000fc60003fa4200 */
[----:B------:R-:W-:Y:S02]  /*0610*/  FFMA R10, R10, 2, R9 ;  /* 0x400000000a0a7823 */ /* 0x000fe40000000009 */
[----:B------:R-:W1:Y:S01]  /*0620*/  F2I.NTZ R11, R12 ;  /* 0x0000000c000b7305 */ /* 0x000e620000203100 */
[----:B0-----:R-:W-:Y:S01]  /*0630*/  FADD R9, R12, -R13 ;  /* 0x8000000d0c097221 */ /* 0x001fe20000000000 */
[----:B------:R-:W-:-:S03]  /*0640*/  FSETP.GT.AND P4, PT, R13, RZ, PT ;  /* 0x000000ff0d00720b */ /* 0x000fc60003f84000 */
[----:B------:R-:W-:-:S04]  /*0650*/  FADD R9, R9, R10 ;  /* 0x0000000a09097221 */ /* 0x000fc80000000000 */
[----:B------:R-:W-:-:S04]  /*0660*/  FFMA R10, R9, R14, 0.0013391353422775864601 ;  /* 0x3aaf85ed090a7423 */ /* 0x000fc8000000000e */
[----:B------:R-:W-:-:S04]  /*0670*/  FFMA R10, R9, R10, 0.0096188392490148544312 ;  /* 0x3c1d9856090a7423 */ /* 0x000fc8000000000a */
[----:B------:R-:W-:-:S04]  /*0680*/  FFMA R10, R9, R10, 0.055503588169813156128 ;  /* 0x3d6357bb090a7423 */ /* 0x000fc8000000000a */
[C---:B------:R-:W-:Y:S01]  /*0690*/  FFMA R14, R9.reuse, R10, 0.24022644758224487305 ;  /* 0x3e75fdec090e7423 */ /* 0x040fe2000000000a */
[----:B------:R-:W-:Y:S02]  /*06a0*/  SEL R10, RZ, 0x83000000, P4 ;  /* 0x83000000ff0a7807 */ /* 0x000fe40002000000 */
[----:B------:R-:W-:Y:S01]  /*06b0*/  FSETP.GEU.AND P4, PT, R12, RZ, PT ;  /* 0x000000ff0c00720b */ /* 0x000fe20003f8e000 */
[----:B------:R-:W-:Y:S01]  /*06c0*/  FFMA R14, R9, R14, 0.69314718246459960938 ;  /* 0x3f317218090e7423 */ /* 0x000fe2000000000e */
[----:B------:R-:W-:Y:S02]  /*06d0*/  IADD3 R13, PT, PT, R10, 0x7f000000, RZ ;  /* 0x7f0000000a0d7810 */ /* 0x000fe40007ffe0ff */
[----:B-1----:R-:W-:Y:S01]  /*06e0*/  LEA R11, R11, -R10, 0x17 ;  /* 0x8000000a0b0b7211 */ /* 0x002fe200078eb8ff */
[----:B------:R-:W-:Y:S01]  /*06f0*/  FFMA R14, R9, R14, 1 ;  /* 0x3f800000090e7423 */ /* 0x000fe2000000000e */
[----:B------:R-:W-:-:S03]  /*0700*/  FSEL R10, RZ, +INF , !P4 ;  /* 0x7f800000ff0a7808 */ /* 0x000fc60006000000 */
[----:B------:R-:W-:-:S04]  /*0710*/  FMUL R14, R13, R14 ;  /* 0x0000000e0d0e7220 */ /* 0x000fc80000400000 */
[----:B------:R-:W-:Y:S01]  /*0720*/  @!P5 FMUL R10, R11, R14 ;  /* 0x0000000e0b0ad220 */ /* 0x000fe20000400000 */
[----:B------:R-:W-:-:S07]  /*0730*/  @!P0 LOP3.LUT R10, R8, 0x7fffffff, RZ, 0xc0, !PT ;  /* 0x7fffffff080a8812 */ /* 0x000fce00078ec0ff */
.L_x_1:
[----:B------:R-:W-:Y:S05]  /*0740*/  BSYNC.RECONVERGENT B0 ;  /* 0x0000000000007941 */ /* 0x000fea0003800200 */
.L_x_0:
[----:B------:R-:W-:Y:S01]  /*0750*/  FADD R7, R10, R7 ;  /* 0x000000070a077221 */ /* 0x000fe20000000000 */
[----:B------:R-:W-:Y:S01]  /*0760*/  BSSY.RECONVERGENT B0, `(.L_x_2) ;  /* 0x0000045000007945 */ /* 0x000fe20003800200 */
[----:B------:R-:W-:-:S03]  /*0770*/  HFMA2 R10, -RZ, RZ, 1.875, 0 ;  /* 0x3f800000ff0a7431 */ /* 0x000fc600000001ff */
[----:B------:R-:W-:Y:S05]  /*0780*/  @!P3 BRA `(.L_x_3) ;  /* 0x000000040008b947 */ /* 0x000fea0003800000 */
[----:B------:R-:W-:-:S04]  /*0790*/  I2FP.F32.S32 R8, R6 ;  /* 0x0000000600087245 */ /* 0x000fc80000201400 */
[----:B------:R-:W-:-:S13]  /*07a0*/  FSETP.NAN.AND P0, PT, |R8|, |R8|, PT ;  /* 0x400000080800720b */ /* 0x000fda0003f08200 */
[----:B------:R-:W-:Y:S01]  /*07b0*/  @P0 FADD R10, R8, 2 ;  /* 0x40000000080a0421 */ /* 0x000fe20000000000 */
[----:B------:R-:W-:Y:S06]  /*07c0*/  @P0 BRA `(.L_x_3) ;  /* 0x0000000000f80947 */ /* 0x000fec0003800000 */
[C---:B------:R-:W-:Y:S01]  /*07d0*/  FMUL R9, |R8|.reuse, 16777216 ;  /* 0x4b80000008097820 */ /* 0x040fe20000400200 */
[C---:B------:R-:W-:Y:S02]  /*07e0*/  FSETP.GEU.AND P0, PT, |R8|.reuse, 1.175494350822287508e-38, PT ;  /* 0x008000000800780b */ /* 0x040fe40003f0e200 */
[----:B------:R-:W-:Y:S02]  /*07f0*/  MOV R16, 0x3a2c32e4 ;  /* 0x3a2c32e400107802 */ /* 0x000fe40000000f00 */
[----:B------:R-:W-:Y:S02]  /*0800*/  FSEL R9, R9, |R8|, !P0 ;  /* 0x4000000809097208 */ /* 0x000fe40004000000 */
[----:B------:R-:W-:Y:S02]  /*0810*/  FSEL R11, RZ, -24, P0 ;  /* 0xc1c00000ff0b7808 */ /* 0x000fe40000000000 */
[----:B------:R-:W-:Y:S02]  /*0820*/  IADD3 R10, PT, PT, R9, -0x3f3504f3, RZ ;  /* 0xc0cafb0d090a7810 */ /* 0x000fe40007ffe0ff */
[----:B------:R-:W-:-:S02]  /*0830*/  FSETP.NEU.AND P0, PT, |R8|, +INF , PT ;  /* 0x7f8000000800780b */ /* 0x000fc40003f0d200 */
[----:B------:R-:W-:Y:S02]  /*0840*/  LOP3.LUT R10, R10, 0xff800000, RZ, 0xc0, !PT ;  /* 0xff8000000a0a7812 */ /* 0x000fe400078ec0ff */
[----:B------:R-:W-:Y:S02]  /*0850*/  ISETP.NE.AND P0, PT, R6, RZ, P0 ;  /* 0x000000ff0600720c */ /* 0x000fe40000705270 */
        /* <DEDUP_REMOVED lines=25> */
[----:B------:R-:W-:-:S03]  /*09f0*/  HFMA2 R14, -RZ, RZ, 0.64013671875, -15.109375 ;  /* 0x391fcb8eff0e7431 */ /* 0x000fc600000001ff */
        /* <DEDUP_REMOVED lines=12> */
[----:B------:R-:W-:Y:S01]  /*0ac0*/  FADD R9, R9, R10 ;  /* 0x0000000a09097221 */ /* 0x000fe20000000000 */
[----:B------:R-:W-:Y:S02]  /*0ad0*/  SEL R6, RZ, 0x83000000, P3 ;  /* 0x83000000ff067807 */ /* 0x000fe40001800000 */
[----:B------:R-:W-:Y:S01]  /*0ae0*/  FSETP.GEU.AND P3, PT, R12, RZ, PT ;  /* 0x000000ff0c00720b */ /* 0x000fe20003f6e000 */
[----:B------:R-:W-:Y:S01]  /*0af0*/  FFMA R10, R9, R14, 0.0013391353422775864601 ;  /* 0x3aaf85ed090a7423 */ /* 0x000fe2000000000e */
[----:B------:R-:W-:Y:S02]  /*0b00*/  IADD3 R13, PT, PT, R6, 0x7f000000, RZ ;  /* 0x7f000000060d7810 */ /* 0x000fe40007ffe0ff */
[----:B-1----:R-:W-:Y:S01]  /*0b10*/  LEA R11, R11, -R6, 0x17 ;  /* 0x800000060b0b7211 */ /* 0x002fe200078eb8ff */
[----:B------:R-:W-:-:S04]  /*0b20*/  FFMA R10, R9, R10, 0.0096188392490148544312 ;  /* 0x3c1d9856090a7423 */ /* 0x000fc8000000000a */
[----:B------:R-:W-:-:S04]  /*0b30*/  FFMA R10, R9, R10, 0.055503588169813156128 ;  /* 0x3d6357bb090a7423 */ /* 0x000fc8000000000a */
[----:B------:R-:W-:-:S04]  /*0b40*/  FFMA R10, R9, R10, 0.24022644758224487305 ;  /* 0x3e75fdec090a7423 */ /* 0x000fc8000000000a */
[----:B------:R-:W-:-:S04]  /*0b50*/  FFMA R10, R9, R10, 0.69314718246459960938 ;  /* 0x3f317218090a7423 */ /* 0x000fc8000000000a */
[----:B------:R-:W-:Y:S01]  /*0b60*/  FFMA R12, R9, R10, 1 ;  /* 0x3f800000090c7423 */ /* 0x000fe2000000000a */
[----:B------:R-:W-:-:S03]  /*0b70*/  FSEL R10, RZ, +INF , !P3 ;  /* 0x7f800000ff0a7808 */ /* 0x000fc60005800000 */
[----:B------:R-:W-:-:S04]  /*0b80*/  FMUL R12, R13, R12 ;  /* 0x0000000c0d0c7220 */ /* 0x000fc80000400000 */
[----:B------:R-:W-:Y:S01]  /*0b90*/  @!P4 FMUL R10, R11, R12 ;  /* 0x0000000c0b0ac220 */ /* 0x000fe20000400000 */
[----:B------:R-:W-:-:S07]  /*0ba0*/  @!P0 LOP3.LUT R10, R8, 0x7fffffff, RZ, 0xc0, !PT ;  /* 0x7fffffff080a8812 */ /* 0x000fce00078ec0ff */
.L_x_3:
[----:B------:R-:W-:Y:S05]  /*0bb0*/  BSYNC.RECONVERGENT B0 ;  /* 0x0000000000007941 */ /* 0x000fea0003800200 */
.L_x_2:
[----:B------:R-:W-:Y:S01]  /*0bc0*/  BSSY.RECONVERGENT B0, `(.L_x_4) ;  /* 0x0000046000007945 */ /* 0x000fe20003800200 */
[----:B------:R-:W-:Y:S01]  /*0bd0*/  FADD R7, R7, R10 ;  /* 0x0000000a07077221 */ /* 0x000fe20000000000 */
[----:B------:R-:W-:Y:S02]  /*0be0*/  MOV R8, 0x3f800000 ;  /* 0x3f80000000087802 */ /* 0x000fe40000000f00 */
[----:B------:R-:W-:Y:S05]  /*0bf0*/  @!P2 BRA `(.L_x_5) ;  /* 0x000000040008a947 */ /* 0x000fea0003800000 */
        /* <DEDUP_REMOVED lines=37> */
[----:B------:R-:W-:-:S04]  /*0e50*/  FFMA R11, R12, R11, R13 ;  /* 0x0000000b0c0b7223 */ /* 0x000fc8000000000d */
[----:B------:R-:W-:-:S04]  /*0e60*/  FFMA R11, R9, R14, R11 ;  /* 0x0000000e090b7223 */ /* 0x000fc8000000000b */
[----:B------:R-:W-:-:S04]  /*0e70*/  FADD R9, R8, R11 ;  /* 0x0000000b08097221 */ /* 0x000fc80000000000 */
[----:B------:R-:W-:Y:S01]  /*0e80*/  FMUL R10, R9, 2 ;  /* 0x40000000090a7820 */ /* 0x000fe20000400000 */
[----:B------:R-:W-:-:S03]  /*0e90*/  FADD R8, -R8, R9 ;  /* 0x0000000908087221 */ /* 0x000fc60000000100 */
[----:B------:R-:W0:Y:S01]  /*0ea0*/  FRND R13, R10 ;  /* 0x0000000a000d7307 */ /* 0x000e220000201000 */
[----:B------:R-:W-:Y:S01]  /*0eb0*/  FADD R8, R11, -R8 ;  /* 0x800000080b087221 */ /* 0x000fe20000000000 */
[----:B------:R-:W-:Y:S01]  /*0ec0*/  FFMA R9, R9, 2, -R10 ;  /* 0x4000000009097823 */ /* 0x000fe2000000080a */
[----:B------:R-:W-:Y:S02]  /*0ed0*/  MOV R11, 0x391fcb8e ;  /* 0x391fcb8e000b7802 */ /* 0x000fe40000000f00 */
[----:B------:R-:W-:Y:S01]  /*0ee0*/  FSETP.GT.AND P3, PT, |R10|, 152, PT ;  /* 0x431800000a00780b */ /* 0x000fe20003f64200 */
        /* <DEDUP_REMOVED lines=8> */
[----:B-1----:R-:W-:-:S03]  /*0f70*/  LEA R12, R12, -R3, 0x17 ;  /* 0x800000030c0c7211 */ /* 0x002fc600078eb8ff */
[----:B------:R-:W-:-:S04]  /*0f80*/  FFMA R9, R8, R9, 0.0096188392490148544312 ;  /* 0x3c1d985608097423 */ /* 0x000fc80000000009 */
[----:B------:R-:W-:-:S04]  /*0f90*/  FFMA R9, R8, R9, 0.055503588169813156128 ;  /* 0x3d6357bb08097423 */ /* 0x000fc80000000009 */
[----:B------:R-:W-:-:S04]  /*0fa0*/  FFMA R9, R8, R9, 0.24022644758224487305 ;  /* 0x3e75fdec08097423 */ /* 0x000fc80000000009 */
[----:B------:R-:W-:Y:S01]  /*0fb0*/  FFMA R11, R8, R9, 0.69314718246459960938 ;  /* 0x3f317218080b7423 */ /* 0x000fe20000000009 */
[----:B------:R-:W-:-:S03]  /*0fc0*/  IADD3 R9, PT, PT, R3, 0x7f000000, RZ ;  /* 0x7f00000003097810 */ /* 0x000fc60007ffe0ff */
[----:B------:R-:W-:Y:S01]  /*0fd0*/  FFMA R10, R8, R11, 1 ;  /* 0x3f800000080a7423 */ /* 0x000fe2000000000b */
[----:B------:R-:W-:-:S03]  /*0fe0*/  FSEL R8, RZ, +INF , !P2 ;  /* 0x7f800000ff087808 */ /* 0x000fc60005000000 */
[----:B------:R-:W-:-:S04]  /*0ff0*/  FMUL R9, R9, R10 ;  /* 0x0000000a09097220 */ /* 0x000fc80000400000 */
[----:B------:R-:W-:Y:S01]  /*1000*/  @!P3 FMUL R8, R12, R9 ;  /* 0x000000090c08b220 */ /* 0x000fe20000400000 */
[----:B------:R-:W-:-:S07]  /*1010*/  @!P0 LOP3.LUT R8, R6, 0x7fffffff, RZ, 0xc0, !PT ;  /* 0x7fffffff06088812 */ /* 0x000fce00078ec0ff */
.L_x_5:
[----:B------:R-:W-:Y:S05]  /*1020*/  BSYNC.RECONVERGENT B0 ;  /* 0x0000000000007941 */ /* 0x000fea0003800200 */
.L_x_4:
[----:B------:R-:W-:Y:S01]  /*1030*/  BSSY.RECONVERGENT B0, `(.L_x_6) ;  /* 0x0000046000007945 */ /* 0x000fe20003800200 */
[----:B------:R-:W-:Y:S02]  /*1040*/  HFMA2 R6, -RZ, RZ, 1.875, 0 ;  /* 0x3f800000ff067431 */ /* 0x000fe400000001ff */
[----:B------:R-:W-:Y:S01]  /*1050*/  FADD R7, R7, R8 ;  /* 0x0000000807077221 */ /* 0x000fe20000000000 */
[----:B------:R-:W-:Y:S06]  /*1060*/  @!P1 BRA `(.L_x_7) ;  /* 0x0000000400089947 */ /* 0x000fec0003800000 */
[----:B------:R-:W-:-:S04]  /*1070*/  I2FP.F32.S32 R3, R0 ;  /* 0x0000000000037245 */ /* 0x000fc80000201400 */
[----:B------:R-:W-:-:S13]  /*1080*/  FSETP.NAN.AND P0, PT, |R3|, |R3|, PT ;  /* 0x400000030300720b */ /* 0x000fda0003f08200 */
[----:B------:R-:W-:Y:S01]  /*1090*/  @P0 FADD R6, R3, 2 ;  /* 0x4000000003060421 */ /* 0x000fe20000000000 */
[----:B------:R-:W-:Y:S06]  /*10a0*/  @P0 BRA `(.L_x_7) ;  /* 0x0000000000f80947 */ /* 0x000fec0003800000 */
[C---:B------:R-:W-:Y:S01]  /*10b0*/  FMUL R6, |R3|.reuse, 16777216 ;  /* 0x4b80000003067820 */ /* 0x040fe20000400200 */
[----:B------:R-:W-:Y:S02]  /*10c0*/  FSETP.GEU.AND P0, PT, |R3|, 1.175494350822287508e-38, PT ;  /* 0x008000000300780b */ /* 0x000fe40003f0e200 */
[----:B------:R-:W-:Y:S02]  /*10d0*/  MOV R14, 0x3a2c32e4 ;  /* 0x3a2c32e4000e7802 */ /* 0x000fe40000000f00 */
[----:B------:R-:W-:-:S04]  /*10e0*/  FSEL R6, R6, |R3|, !P0 ;  /* 0x4000000306067208 */ /* 0x000fc80004000000 */
[----:B------:R-:W-:-:S04]  /*10f0*/  IADD3 R8, PT, PT, R6, -0x3f3504f3, RZ ;  /* 0xc0cafb0d06087810 */ /* 0x000fc80007ffe0ff */
[----:B------:R-:W-:-:S04]  /*1100*/  LOP3.LUT R9, R8, 0xff800000, RZ, 0xc0, !PT ;  /* 0xff80000008097812 */ /* 0x000fc800078ec0ff */
[-C--:B------:R-:W-:Y:S02]  /*1110*/  IADD3 R6, PT, PT, R6, -R9.reuse, RZ ;  /* 0x8000000906067210 */ /* 0x080fe40007ffe0ff */
[----:B------:R-:W-:-:S03]  /*1120*/  I2FP.F32.S32 R9, R9 ;  /* 0x0000000900097245 */ /* 0x000fc60000201400 */
[C---:B------:R-:W-:Y:S01]  /*1130*/  FADD R10, R6.reuse, 1 ;  /* 0x3f800000060a7421 */ /* 0x040fe20000000000 */
[----:B------:R-:W-:Y:S01]  /*1140*/  FADD R8, R6, -1 ;  /* 0xbf80000006087421 */ /* 0x000fe20000000000 */
[----:B------:R-:W-:Y:S02]  /*1150*/  FSEL R6, RZ, -24, P0 ;  /* 0xc1c00000ff067808 */ /* 0x000fe40000000000 */
[----:B------:R-:W-:Y:S01]  /*1160*/  FSETP.NEU.AND P0, PT, |R3|, +INF , PT ;  /* 0x7f8000000300780b */ /* 0x000fe20003f0d200 */
[----:B------:R-:W-:Y:S01]  /*1170*/  FADD R11, R8, R8 ;  /* 0x00000008080b7221 */ /* 0x000fe20000000000 */
[----:B------:R-:W0:Y:S01]  /*1180*/  MUFU.RCP R10, R10 ;  /* 0x0000000a000a7308 */ /* 0x000e220000001000 */
[----:B------:R-:W-:Y:S01]  /*1190*/  FFMA R9, R9, 1.1920928955078125e-07, R6 ;  /* 0x3400000009097823 */ /* 0x000fe20000000006 */
[----:B------:R-:W-:-:S13]  /*11a0*/  ISETP.NE.AND P0, PT, R0, RZ, P0 ;  /* 0x000000ff0000720c */ /* 0x000fda0000705270 */
[----:B------:R-:W-:Y:S01]  /*11b0*/  @!P0 FADD R3, R3, R3 ;  /* 0x0000000303038221 */ /* 0x000fe20000000000 */
[----:B0-----:R-:W-:-:S04]  /*11c0*/  FMUL R12, R10, R11 ;  /* 0x0000000b0a0c7220 */ /* 0x001fc80000400000 */
[----:B------:R-:W-:Y:S01]  /*11d0*/  FADD R13, R8, -R12 ;  /* 0x8000000c080d7221 */ /* 0x000fe20000000000 */
[C---:B------:R-:W-:Y:S01]  /*11e0*/  FMUL R11, R12.reuse, R12 ;  /* 0x0000000c0c0b7220 */ /* 0x040fe20000400000 */
[----:B------:R-:W-:Y:S02]  /*11f0*/  FFMA R6, R12, 1.4426950216293334961, R9 ;  /* 0x3fb8aa3b0c067823 */ /* 0x000fe40000000009 */
[----:B------:R-:W-:Y:S01]  /*1200*/  FADD R13, R13, R13 ;  /* 0x0000000d0d0d7221 */ /* 0x000fe20000000000 */
[----:B------:R-:W-:Y:S01]  /*1210*/  FFMA R14, R11, R14, 0.0032181653659790754318 ;  /* 0x3b52e7db0b0e7423 */ /* 0x000fe2000000000e */
        /* <DEDUP_REMOVED lines=18> */
[----:B------:R-:W-:Y:S01]  /*1340*/  HFMA2 R11, -RZ, RZ, 0.64013671875, -15.109375 ;  /* 0x391fcb8eff0b7431 */ /* 0x000fe200000001ff */
[----:B------:R-:W-:Y:S02]  /*1350*/  FSETP.GT.AND P2, PT, |R8|, 152, PT ;  /* 0x431800000800780b */ /* 0x000fe40003f44200 */
[----:B------:R-:W-:Y:S01]  /*1360*/  FFMA R9, R6, 2, R9 ;  /* 0x4000000006097823 */ /* 0x000fe20000000009 */
[----:B0-----:R-:W-:Y:S01]  /*1370*/  FADD R6, R8, -R13 ;  /* 0x8000000d08067221 */ /* 0x001fe20000000000 */
[----:B------:R-:W-:-:S03]  /*1380*/  FSETP.GT.AND P1, PT, R13, RZ, PT ;  /* 0x000000ff0d00720b */ /* 0x000fc60003f24000 */
[----:B------:R-:W-:Y:S01]  /*1390*/  FADD R6, R6, R9 ;  /* 0x0000000906067221 */ /* 0x000fe20000000000 */
[----:B------:R-:W-:Y:S02]  /*13a0*/  SEL R0, RZ, 0x83000000, P1 ;  /* 0x83000000ff007807 */ /* 0x000fe40000800000 */
[----:B------:R-:W-:Y:S01]  /*13b0*/  FSETP.GEU.AND P1, PT, R8, RZ, PT ;  /* 0x000000ff0800720b */ /* 0x000fe20003f2e000 */
[----:B------:R-:W-:Y:S01]  /*13c0*/  FFMA R9, R6, R11, 0.0013391353422775864601 ;  /* 0x3aaf85ed06097423 */ /* 0x000fe2000000000b */
[----:B------:R-:W-:-:S03]  /*13d0*/  IADD3 R10, PT, PT, R0, 0x7f000000, RZ ;  /* 0x7f000000000a7810 */ /* 0x000fc60007ffe0ff */
[C---:B------:R-:W-:Y:S02]  /*13e0*/  FFMA R11, R6.reuse, R9, 0.0096188392490148544312 ;  /* 0x3c1d9856060b7423 */ /* 0x040fe40000000009 */
[----:B------:R-:W0:Y:S02]  /*13f0*/  F2I.NTZ R9, R8 ;  /* 0x0000000800097305 */ /* 0x000e240000203100 */
[----:B------:R-:W-:-:S04]  /*1400*/  FFMA R11, R6, R11, 0.055503588169813156128 ;  /* 0x3d6357bb060b7423 */ /* 0x000fc8000000000b */
[----:B------:R-:W-:-:S04]  /*1410*/  FFMA R11, R6, R11, 0.24022644758224487305 ;  /* 0x3e75fdec060b7423 */ /* 0x000fc8000000000b */
[----:B------:R-:W-:-:S04]  /*1420*/  FFMA R11, R6, R11, 0.69314718246459960938 ;  /* 0x3f317218060b7423 */ /* 0x000fc8000000000b */
[----:B------:R-:W-:Y:S01]  /*1430*/  FFMA R11, R6, R11, 1 ;  /* 0x3f800000060b7423 */ /* 0x000fe2000000000b */
[----:B0-----:R-:W-:Y:S02]  /*1440*/  LEA R9, R9, -R0, 0x17 ;  /* 0x8000000009097211 */ /* 0x001fe400078eb8ff */
[----:B------:R-:W-:Y:S01]  /*1450*/  FSEL R6, RZ, +INF , !P1 ;  /* 0x7f800000ff067808 */ /* 0x000fe20004800000 */
[----:B------:R-:W-:-:S04]  /*1460*/  FMUL R10, R10, R11 ;  /* 0x0000000b0a0a7220 */ /* 0x000fc80000400000 */
[----:B------:R-:W-:Y:S01]  /*1470*/  @!P2 FMUL R6, R9, R10 ;  /* 0x0000000a0906a220 */ /* 0x000fe20000400000 */
[----:B------:R-:W-:-:S07]  /*1480*/  @!P0 LOP3.LUT R6, R3, 0x7fffffff, RZ, 0xc0, !PT ;  /* 0x7fffffff03068812 */ /* 0x000fce00078ec0ff */
.L_x_7:
[----:B------:R-:W-:Y:S05]  /*1490*/  BSYNC.RECONVERGENT B0 ;  /* 0x0000000000007941 */ /* 0x000fea0003800200 */
.L_x_6:
[----:B------:R-:W-:Y:S01]  /*14a0*/  FADD R7, R7, R6 ;  /* 0x0000000607077221 */ /* 0x000fe20000000000 */
[----:B------:R-:W-:Y:S06]  /*14b0*/  BRA.U UP0, `(.L_x_8) ;  /* 0xffffffed00607547 */ /* 0x000fec000b83ffff */
[----:B------:R-:W-:Y:S01]  /*14c0*/  IADD3 R0, PT, PT, R7, -0xd000000, RZ ;  /* 0xf300000007007810 */ /* 0x000fe20007ffe0ff */
[----:B------:R0:W1:Y:S01]  /*14d0*/  MUFU.RSQ R6, R7 ;  /* 0x0000000700067308 */ /* 0x0000620000001400 */
[----:B------:R-:W-:Y:S02]  /*14e0*/  BSSY.RECONVERGENT B0, `(.L_x_9) ;  /* 0x000000a000007945 */ /* 0x000fe40003800200 */
[----:B------:R-:W-:-:S13]  /*14f0*/  ISETP.GT.U32.AND P0, PT, R0, 0x727fffff, PT ;  /* 0x727fffff0000780c */ /* 0x000fda0003f04070 */
[----:B0-----:R-:W-:Y:S05]  /*1500*/  @!P0 BRA `(.L_x_10) ;  /* 0x00000000000c8947 */ /* 0x001fea0003800000 */
[----:B------:R-:W-:-:S07]  /*1510*/  MOV R10, 0x1530 ;  /* 0x00001530000a7802 */ /* 0x000fce0000000f00 */
[----:B-1----:R-:W-:Y:S05]  /*1520*/  CALL.REL.NOINC `($__internal_0_$__cuda_sm20_sqrt_rn_f32_slowpath) ;  /* 0x0000002400707944 */ /* 0x002fea0003c00000 */
[----:B------:R-:W-:Y:S05]  /*1530*/  BRA `(.L_x_11) ;  /* 0x0000000000107947 */ /* 0x000fea0003800000 */
.L_x_10:
[----:B-1----:R-:W-:Y:S01]  /*1540*/  FMUL.FTZ R0, R7, R6 ;  /* 0x0000000607007220 */ /* 0x002fe20000410000 */
[----:B------:R-:W-:-:S03]  /*1550*/  FMUL.FTZ R6, R6, 0.5 ;  /* 0x3f00000006067820 */ /* 0x000fc60000410000 */
[----:B------:R-:W-:-:S04]  /*1560*/  FFMA R3, -R0, R0, R7 ;  /* 0x0000000000037223 */ /* 0x000fc80000000107 */
[----:B------:R-:W-:-:S07]  /*1570*/  FFMA R3, R3, R6, R0 ;  /* 0x0000000603037223 */ /* 0x000fce0000000000 */
.L_x_11:
[----:B------:R-:W-:Y:S05]  /*1580*/  BSYNC.RECONVERGENT B0 ;  /* 0x0000000000007941 */ /* 0x000fea0003800200 */
.L_x_9:
[----:B------:R-:W0:Y:S01]  /*1590*/  LDS R0, [R2] ;  /* 0x0000000002007984 */ /* 0x000e220000000800 */
[----:B------:R-:W1:Y:S01]  /*15a0*/  MUFU.RCP R6, R3 ;  /* 0x0000000300067308 */ /* 0x000e620000001000 */
[----:B------:R-:W-:Y:S01]  /*15b0*/  IADD3 R4, PT, PT, R5, -R4, RZ ;  /* 0x8000000405047210 */ /* 0x000fe20007ffe0ff */
[----:B------:R-:W-:Y:S04]  /*15c0*/  BSSY.RECONVERGENT B2, `(.L_x_12) ;  /* 0x000000c000027945 */ /* 0x000fe80003800200 */
[----:B------:R-:W-:Y:S02]  /*15d0*/  IMAD R4, R4, 0x24, RZ ;  /* 0x0000002404047824 */ /* 0x000fe400078e02ff */
[----:B-1----:R-:W-:-:S04]  /*15e0*/  FFMA R7, R6, -R3, 1 ;  /* 0x3f80000006077423 */ /* 0x002fc80000000803 */
[----:B------:R-:W-:Y:S01]  /*15f0*/  FFMA R7, R6, R7, R6 ;  /* 0x0000000706077223 */ /* 0x000fe20000000006 */
[----:B0-----:R-:W-:-:S04]  /*1600*/  I2FP.F32.S32 R0, R0 ;  /* 0x0000000000007245 */ /* 0x001fc80000201400 */
[----:B------:R-:W0:Y:S01]  /*1610*/  FCHK P0, R0, R3 ;  /* 0x0000000300007302 */ /* 0x000e220000000000 */
[----:B------:R-:W-:-:S04]  /*1620*/  FFMA R6, R0, R7, RZ ;  /* 0x0000000700067223 */ /* 0x000fc800000000ff */
[----:B------:R-:W-:-:S04]  /*1630*/  FFMA R5, R6, -R3, R0 ;  /* 0x8000000306057223 */ /* 0x000fc80000000000 */
[----:B------:R-:W-:Y:S01]  /*1640*/  FFMA R9, R7, R5, R6 ;  /* 0x0000000507097223 */ /* 0x000fe20000000006 */
[----:B0-----:R-:W-:Y:S06]  /*1650*/  @!P0 BRA `(.L_x_13) ;  /* 0x0000000000088947 */ /* 0x001fec0003800000 */
[----:B------:R-:W-:-:S07]  /*1660*/  MOV R6, 0x1680 ;  /* 0x0000168000067802 */ /* 0x000fce0000000f00 */
[----:B------:R-:W-:Y:S05]  /*1670*/  CALL.REL.NOINC `($__internal_1_$__cuda_sm3x_div_rn_noftz_f32_slowpath) ;  /* 0x0000002400787944 */ /* 0x000fea0003c00000 */
.L_x_13:
[----:B------:R-:W-:Y:S05]  /*1680*/  BSYNC.RECONVERGENT B2 ;  /* 0x0000000000027941 */ /* 0x000fea0003800200 */
.L_x_12:
[----:B------:R-:W0:Y:S01]  /*1690*/  LDS R0, [R2+0x4] ;  /* 0x0000040002007984 */ /* 0x000e220000000800 */
[----:B------:R-:W1:Y:S01]  /*16a0*/  LDC.64 R6, c[0x0][0x388] ;  /* 0x0000e200ff067b82 */ /* 0x000e620000000a00 */
[----:B------:R-:W2:Y:S01]  /*16b0*/  MUFU.RCP R8, R3 ;  /* 0x0000000300087308 */ /* 0x000ea20000001000 */
[----:B------:R-:W-:Y:S01]  /*16c0*/  BSSY.RECONVERGENT B2, `(.L_x_14) ;  /* 0x000000f000027945 */ /* 0x000fe20003800200 */
[----:B-1----:R-:W-:-:S04]  /*16d0*/  IMAD.WIDE.U32 R4, R4, 0x4, R6 ;  /* 0x0000000404047825 */ /* 0x002fc800078e0006 */
[C---:B--2---:R-:W-:Y:S01]  /*16e0*/  FFMA R7, R8.reuse, -R3, 1 ;  /* 0x3f80000008077423 */ /* 0x044fe20000000803 */
[----:B------:R1:W-:Y:S01]  /*16f0*/  STG.E desc[UR6][R4.64], R9 ;  /* 0x0000000904007986 */ /* 0x0003e2000c101906 */
[----:B0-----:R-:W-:Y:S02]  /*1700*/  I2FP.F32.S32 R6, R0 ;  /* 0x0000000000067245 */ /* 0x001fe40000201400 */
[----:B------:R-:W-:Y:S02]  /*1710*/  FFMA R0, R8, R7, R8 ;  /* 0x0000000708007223 */ /* 0x000fe40000000008 */
[----:B------:R-:W0:Y:S02]  /*1720*/  FCHK P0, R6, R3 ;  /* 0x0000000306007302 */ /* 0x000e240000000000 */
[----:B------:R-:W-:-:S04]  /*1730*/  FFMA R7, R0, R6, RZ ;  /* 0x0000000600077223 */ /* 0x000fc800000000ff */
[----:B------:R-:W-:-:S04]  /*1740*/  FFMA R8, R7, -R3, R6 ;  /* 0x8000000307087223 */ /* 0x000fc80000000006 */
[----:B------:R-:W-:Y:S01]  /*1750*/  FFMA R7, R0, R8, R7 ;  /* 0x0000000800077223 */ /* 0x000fe20000000007 */
[----:B01----:R-:W-:Y:S06]  /*1760*/  @!P0 BRA `(.L_x_15) ;  /* 0x0000000000108947 */ /* 0x003fec0003800000 */
[----:B------:R-:W-:Y:S02]  /*1770*/  MOV R0, R6 ;  /* 0x0000000600007202 */ /* 0x000fe40000000f00 */
[----:B------:R-:W-:-:S07]  /*1780*/  MOV R6, 0x17a0 ;  /* 0x000017a000067802 */ /* 0x000fce0000000f00 */
[----:B------:R-:W-:Y:S05]  /*1790*/  CALL.REL.NOINC `($__internal_1_$__cuda_sm3x_div_rn_noftz_f32_slowpath) ;  /* 0x0000002400307944 */ /* 0x000fea0003c00000 */
[----:B------:R-:W-:-:S07]  /*17a0*/  MOV R7, R9 ;  /* 0x0000000900077202 */ /* 0x000fce0000000f00 */
.L_x_15:
[----:B------:R-:W-:Y:S05]  /*17b0*/  BSYNC.RECONVERGENT B2 ;  /* 0x0000000000027941 */ /* 0x000fea0003800200 */
.L_x_14:
[----:B------:R-:W0:Y:S01]  /*17c0*/  LDS R0, [R2+0x8] ;  /* 0x0000080002007984 */ /* 0x000e220000000800 */
[----:B------:R-:W1:Y:S01]  /*17d0*/  MUFU.RCP R8, R3 ;  /* 0x0000000300087308 */ /* 0x000e620000001000 */
[----:B------:R-:W-:Y:S02]  /*17e0*/  BSSY.RECONVERGENT B2, `(.L_x_16) ;  /* 0x000000d000027945 */ /* 0x000fe40003800200 */
[----:B------:R2:W-:Y:S01]  /*17f0*/  STG.E desc[UR6][R4.64+0x4], R7 ;  /* 0x0000040704007986 */ /* 0x0005e2000c101906 */
[----:B-1----:R-:W-:Y:S01]  /*1800*/  FFMA R9, R8, -R3, 1 ;  /* 0x3f80000008097423 */ /* 0x002fe20000000803 */
[----:B0-----:R-:W-:-:S03]  /*1810*/  I2FP.F32.S32 R6, R0 ;  /* 0x0000000000067245 */ /* 0x001fc60000201400 */
[----:B------:R-:W-:Y:S01]  /*1820*/  FFMA R0, R8, R9, R8 ;  /* 0x0000000908007223 */ /* 0x000fe20000000008 */
[----:B------:R-:W0:Y:S03]  /*1830*/  FCHK P0, R6, R3 ;  /* 0x0000000306007302 */ /* 0x000e260000000000 */
[----:B------:R-:W-:-:S04]  /*1840*/  FFMA R9, R0, R6, RZ ;  /* 0x0000000600097223 */ /* 0x000fc800000000ff */
[----:B------:R-:W-:-:S04]  /*1850*/  FFMA R8, R9, -R3, R6 ;  /* 0x8000000309087223 */ /* 0x000fc80000000006 */
[----:B------:R-:W-:Y:S01]  /*1860*/  FFMA R9, R0, R8, R9 ;  /* 0x0000000800097223 */ /* 0x000fe20000000009 */
[----:B0-2---:R-:W-:Y:S06]  /*1870*/  @!P0 BRA `(.L_x_17) ;  /* 0x00000000000c8947 */ /* 0x005fec0003800000 */
[----:B------:R-:W-:Y:S02]  /*1880*/  MOV R0, R6 ;  /* 0x0000000600007202 */ /* 0x000fe40000000f00 */
[----:B------:R-:W-:-:S07]  /*1890*/  MOV R6, 0x18b0 ;  /* 0x000018b000067802 */ /* 0x000fce0000000f00 */
[----:B------:R-:W-:Y:S05]  /*18a0*/  CALL.REL.NOINC `($__internal_1_$__cuda_sm3x_div_rn_noftz_f32_slowpath) ;  /* 0x0000002000ec7944 */ /* 0x000fea0003c00000 */
.L_x_17:
[----:B------:R-:W-:Y:S05]  /*18b0*/  BSYNC.RECONVERGENT B2 ;  /* 0x0000000000027941 */ /* 0x000fea0003800200 */
.L_x_16:
        /* <DEDUP_REMOVED lines=15> */
[----:B------:R-:W-:-:S07]  /*19b0*/  MOV R7, R9 ;  /* 0x0000000900077202 */ /* 0x000fce0000000f00 */
.L_x_19:
[----:B------:R-:W-:Y:S05]  /*19c0*/  BSYNC.RECONVERGENT B2 ;  /* 0x0000000000027941 */ /* 0x000fea0003800200 */
.L_x_18:
        /* <DEDUP_REMOVED lines=15> */
.L_x_21:
[----:B------:R-:W-:Y:S05]  /*1ac0*/  BSYNC.RECONVERGENT B2 ;  /* 0x0000000000027941 */ /* 0x000fea0003800200 */
.L_x_20:
        /* <DEDUP_REMOVED lines=16> */
.L_x_23:
[----:B------:R-:W-:Y:S05]  /*1bd0*/  BSYNC.RECONVERGENT B2 ;  /* 0x0000000000027941 */ /* 0x000fea0003800200 */
.L_x_22:
        /* <DEDUP_REMOVED lines=15> */
.L_x_25:
[----:B------:R-:W-:Y:S05]  /*1cd0*/  BSYNC.RECONVERGENT B2 ;  /* 0x0000000000027941 */ /* 0x000fea0003800200 */
.L_x_24:
        /* <DEDUP_REMOVED lines=16> */
.L_x_27:
[----:B------:R-:W-:Y:S05]  /*1de0*/  BSYNC.RECONVERGENT B2 ;  /* 0x0000000000027941 */ /* 0x000fea0003800200 */
.L_x_26:
        /* <DEDUP_REMOVED lines=15> */
.L_x_29:
[----:B------:R-:W-:Y:S05]  /*1ee0*/  BSYNC.RECONVERGENT B2 ;  /* 0x0000000000027941 */ /* 0x000fea0003800200 */
.L_x_28:
        /* <DEDUP_REMOVED lines=16> */
.L_x_31:
[----:B------:R-:W-:Y:S05]  /*1ff0*/  BSYNC.RECONVERGENT B2 ;  /* 0x0000000000027941 */ /* 0x000fea0003800200 */
.L_x_30:
        /* <DEDUP_REMOVED lines=15> */
.L_x_33:
[----:B------:R-:W-:Y:S05]  /*20f0*/  BSYNC.RECONVERGENT B2 ;  /* 0x0000000000027941 */ /* 0x000fea0003800200 */
.L_x_32:
        /* <DEDUP_REMOVED lines=16> */
.L_x_35:
[----:B------:R-:W-:Y:S05]  /*2200*/  BSYNC.RECONVERGENT B2 ;  /* 0x0000000000027941 */ /* 0x000fea0003800200 */
.L_x_34:
        /* <DEDUP_REMOVED lines=15> */
.L_x_37:
[----:B------:R-:W-:Y:S05]  /*2300*/  BSYNC.RECONVERGENT B2 ;  /* 0x0000000000027941 */ /* 0x000fea0003800200 */
.L_x_36:
        /* <DEDUP_REMOVED lines=16> */
.L_x_39:
[----:B------:R-:W-:Y:S05]  /*2410*/  BSYNC.RECONVERGENT B2 ;  /* 0x0000000000027941 */ /* 0x000fea0003800200 */
.L_x_38:
        /* <DEDUP_REMOVED lines=15> */
.L_x_41:
[----:B------:R-:W-:Y:S05]  /*2510*/  BSYNC.RECONVERGENT B2 ;  /* 0x0000000000027941 */ /* 0x000fea0003800200 */
.L_x_40:
        /* <DEDUP_REMOVED lines=16> */
.L_x_43:
[----:B------:R-:W-:Y:S05]  /*2620*/  BSYNC.RECONVERGENT B2 ;  /* 0x0000000000027941 */ /* 0x000fea0003800200 */
.L_x_42:
        /* <DEDUP_REMOVED lines=15> */
.L_x_45:
[----:B------:R-:W-:Y:S05]  /*2720*/  BSYNC.RECONVERGENT B2 ;  /* 0x0000000000027941 */ /* 0x000fea0003800200 */
.L_x_44:
        /* <DEDUP_REMOVED lines=16> */
.L_x_47:
[----:B------:R-:W-:Y:S05]  /*2830*/  BSYNC.RECONVERGENT B2 ;  /* 0x0000000000027941 */ /* 0x000fea0003800200 */
.L_x_46:
        /* <DEDUP_REMOVED lines=15> */
.L_x_49:
[----:B------:R-:W-:Y:S05]  /*2930*/  BSYNC.RECONVERGENT B2 ;  /* 0x0000000000027941 */ /* 0x000fea0003800200 */
.L_x_48:
        /* <DEDUP_REMOVED lines=16> */
.L_x_51:
[----:B------:R-:W-:Y:S05]  /*2a40*/  BSYNC.RECONVERGENT B2 ;  /* 0x0000000000027941 */ /* 0x000fea0003800200 */
.L_x_50:
        /* <DEDUP_REMOVED lines=15> */
.L_x_53:
[----:B------:R-:W-:Y:S05]  /*2b40*/  BSYNC.RECONVERGENT B2 ;  /* 0x0000000000027941 */ /* 0x000fea0003800200 */
.L_x_52:
        /* <DEDUP_REMOVED lines=16> */
.L_x_55:
[----:B------:R-:W-:Y:S05]  /*2c50*/  BSYNC.RECONVERGENT B2 ;  /* 0x0000000000027941 */ /* 0x000fea0003800200 */
.L_x_54:
        /* <DEDUP_REMOVED lines=15> */
.L_x_57:
[----:B------:R-:W-:Y:S05]  /*2d50*/  BSYNC.RECONVERGENT B2 ;  /* 0x0000000000027941 */ /* 0x000fea0003800200 */
.L_x_56:
        /* <DEDUP_REMOVED lines=16> */
.L_x_59:
[----:B------:R-:W-:Y:S05]  /*2e60*/  BSYNC.RECONVERGENT B2 ;  /* 0x0000000000027941 */ /* 0x000fea0003800200 */
.L_x_58:
        /* <DEDUP_REMOVED lines=15> */
.L_x_61:
[----:B------:R-:W-:Y:S05]  /*2f60*/  BSYNC.RECONVERGENT B2 ;  /* 0x0000000000027941 */ /* 0x000fea0003800200 */
.L_x_60:
        /* <DEDUP_REMOVED lines=16> */
.L_x_63:
[----:B------:R-:W-:Y:S05]  /*3070*/  BSYNC.RECONVERGENT B2 ;  /* 0x0000000000027941 */ /* 0x000fea0003800200 */
.L_x_62:
        /* <DEDUP_REMOVED lines=15> */
.L_x_65:
[----:B------:R-:W-:Y:S05]  /*3170*/  BSYNC.RECONVERGENT B2 ;  /* 0x0000000000027941 */ /* 0x000fea0003800200 */
.L_x_64:
        /* <DEDUP_REMOVED lines=16> */
.L_x_67:
[----:B------:R-:W-:Y:S05]  /*3280*/  BSYNC.RECONVERGENT B2 ;  /* 0x0000000000027941 */ /* 0x000fea0003800200 */
.L_x_66:
        /* <DEDUP_REMOVED lines=15> */
.L_x_69:
[----:B------:R-:W-:Y:S05]  /*3380*/  BSYNC.RECONVERGENT B2 ;  /* 0x0000000000027941 */ /* 0x000fea0003800200 */
.L_x_68:
        /* <DEDUP_REMOVED lines=16> */
.L_x_71:
[----:B------:R-:W-:Y:S05]  /*3490*/  BSYNC.RECONVERGENT B2 ;  /* 0x0000000000027941 */ /* 0x000fea0003800200 */
.L_x_70:
        /* <DEDUP_REMOVED lines=15> */
.L_x_73:
[----:B------:R-:W-:Y:S05]  /*3590*/  BSYNC.RECONVERGENT B2 ;  /* 0x0000000000027941 */ /* 0x000fea0003800200 */
.L_x_72:
        /* <DEDUP_REMOVED lines=16> */
.L_x_75:
[----:B------:R-:W-:Y:S05]  /*36a0*/  BSYNC.RECONVERGENT B2 ;  /* 0x0000000000027941 */ /* 0x000fea0003800200 */
.L_x_74:
        /* <DEDUP_REMOVED lines=15> */
.L_x_77:
[----:B------:R-:W-:Y:S05]  /*37a0*/  BSYNC.RECONVERGENT B2 ;  /* 0x0000000000027941 */ /* 0x000fea0003800200 */
.L_x_76:
        /* <DEDUP_REMOVED lines=16> */
.L_x_79:
[----:B------:R-:W-:Y:S05]  /*38b0*/  BSYNC.RECONVERGENT B2 ;  /* 0x0000000000027941 */ /* 0x000fea0003800200 */
.L_x_78:
        /* <DEDUP_REMOVED lines=15> */
.L_x_81:
[----:B------:R-:W-:Y:S05]  /*39b0*/  BSYNC.RECONVERGENT B2 ;  /* 0x0000000000027941 */ /* 0x000fea0003800200 */
.L_x_80:
[----:B------:R-:W0:Y:S01]  /*39c0*/  LDS R2, [R2+0x140] ;  /* 0x0001400002027984 */ /* 0x000e220000000800 */
[----:B------:R-:W1:Y:S01]  /*39d0*/  MUFU.RCP R0, R3 ;  /* 0x0000000300007308 */ /* 0x000e620000001000 */
[----:B------:R-:W-:Y:S02]  /*39e0*/  BSSY.RECONVERGENT B2, `(.L_x_82) ;  /* 0x000000e000027945 */ /* 0x000fe40003800200 */
[----:B------:R2:W-:Y:S01]  /*39f0*/  STG.E desc[UR6][R4.64+0x88], R9 ;  /* 0x0000880904007986 */ /* 0x0005e2000c101906 */
[----:B-1----:R-:W-:-:S04]  /*3a00*/  FFMA R7, R0, -R3, 1 ;  /* 0x3f80000000077423 */ /* 0x002fc80000000803 */
[----:B------:R-:W-:Y:S01]  /*3a10*/  FFMA R0, R0, R7, R0 ;  /* 0x0000000700007223 */ /* 0x000fe20000000000 */
[----:B0-----:R-:W-:-:S04]  /*3a20*/  I2FP.F32.S32 R6, R2 ;  /* 0x0000000200067245 */ /* 0x001fc80000201400 */
[----:B------:R-:W0:Y:S01]  /*3a30*/  FCHK P0, R6, R3 ;  /* 0x0000000306007302 */ /* 0x000e220000000000 */
        /* <DEDUP_REMOVED lines=8> */
.L_x_83:
[----:B------:R-:W-:Y:S05]  /*3ac0*/  BSYNC.RECONVERGENT B2 ;  /* 0x0000000000027941 */ /* 0x000fea0003800200 */
.L_x_82:
[----:B------:R-:W-:Y:S01]  /*3ad0*/  STG.E desc[UR6][R4.64+0x8c], R7 ;  /* 0x00008c0704007986 */ /* 0x000fe2000c101906 */
[----:B------:R-:W-:Y:S05]  /*3ae0*/  EXIT ;  /* 0x000000000000794d */ /* 0x000fea0003800000 */
        .weak           $__internal_0_$__cuda_sm20_sqrt_rn_f32_slowpath
        .type           $__internal_0_$__cuda_sm20_sqrt_rn_f32_slowpath,@function
        .size           $__internal_0_$__cuda_sm20_sqrt_rn_f32_slowpath,($__internal_1_$__cuda_sm3x_div_rn_noftz_f32_slowpath - $__internal_0_$__cuda_sm20_sqrt_rn_f32_slowpath)
$__internal_0_$__cuda_sm20_sqrt_rn_f32_slowpath:
[----:B------:R-:W-:-:S13]  /*3af0*/  LOP3.LUT P0, RZ, R7, 0x7fffffff, RZ, 0xc0, !PT ;  /* 0x7fffffff07ff7812 */ /* 0x000fda000780c0ff */
[----:B------:R-:W-:Y:S05]  /*3b00*/  @!P0 BRA `(.L_x_84) ;  /* 0x0000000000448947 */ /* 0x000fea0003800000 */
[----:B------:R-:W-:Y:S02]  /*3b10*/  FSETP.GEU.FTZ.AND P0, PT, R7, RZ, PT ;  /* 0x000000ff0700720b */ /* 0x000fe40003f1e000 */
[----:B------:R-:W-:-:S11]  /*3b20*/  MOV R0, R7 ;  /* 0x0000000700007202 */ /* 0x000fd60000000f00 */
[----:B------:R-:W-:Y:S01]  /*3b30*/  @!P0 MOV R7, 0x7fffffff ;  /* 0x7fffffff00078802 */ /* 0x000fe20000000f00 */
[----:B------:R-:W-:Y:S06]  /*3b40*/  @!P0 BRA `(.L_x_84) ;  /* 0x0000000000348947 */ /* 0x000fec0003800000 */
[----:B------:R-:W-:-:S13]  /*3b50*/  FSETP.GTU.FTZ.AND P0, PT, |R0|, +INF , PT ;  /* 0x7f8000000000780b */ /* 0x000fda0003f1c200 */
[----:B------:R-:W-:Y:S01]  /*3b60*/  @P0 FADD.FTZ R7, R0, 1 ;  /* 0x3f80000000070421 */ /* 0x000fe20000010000 */
[----:B------:R-:W-:Y:S06]  /*3b70*/  @P0 BRA `(.L_x_84) ;  /* 0x0000000000280947 */ /* 0x000fec0003800000 */
[----:B------:R-:W-:-:S13]  /*3b80*/  FSETP.NEU.FTZ.AND P0, PT, |R0|, +INF , PT ;  /* 0x7f8000000000780b */ /* 0x000fda0003f1d200 */
[----:B------:R-:W-:-:S04]  /*3b90*/  @P0 FFMA R3, R0, 1.84467440737095516160e+19, RZ ;  /* 0x5f80000000030823 */ /* 0x000fc800000000ff */
[----:B------:R-:W0:Y:S02]  /*3ba0*/  @P0 MUFU.RSQ R6, R3 ;  /* 0x0000000300060308 */ /* 0x000e240000001400 */
[----:B0-----:R-:W-:Y:S01]  /*3bb0*/  @P0 FMUL.FTZ R8, R3, R6 ;  /* 0x0000000603080220 */ /* 0x001fe20000410000 */
[----:B------:R-:W-:-:S03]  /*3bc0*/  @P0 FMUL.FTZ R6, R6, 0.5 ;  /* 0x3f00000006060820 */ /* 0x000fc60000410000 */
[----:B------:R-:W-:-:S04]  /*3bd0*/  @P0 FADD.FTZ R7, -R8, -RZ ;  /* 0x800000ff08070221 */ /* 0x000fc80000010100 */
[----:B------:R-:W-:Y:S01]  /*3be0*/  @P0 FFMA R9, R8, R7, R3 ;  /* 0x0000000708090223 */ /* 0x000fe20000000003 */
[----:B------:R-:W-:-:S03]  /*3bf0*/  @!P0 MOV R7, R0 ;  /* 0x0000000000078202 */ /* 0x000fc60000000f00 */
[----:B------:R-:W-:-:S04]  /*3c00*/  @P0 FFMA R6, R9, R6, R8 ;  /* 0x0000000609060223 */ /* 0x000fc80000000008 */
[----:B------:R-:W-:-:S07]  /*3c10*/  @P0 FMUL.FTZ R7, R6, 2.3283064365386962891e-10 ;  /* 0x2f80000006070820 */ /* 0x000fce0000410000 */
.L_x_84:
[----:B------:R-:W-:Y:S01]  /*3c20*/  MOV R3, R7 ;  /* 0x0000000700037202 */ /* 0x000fe20000000f00 */
[----:B------:R-:W-:Y:S01]  /*3c30*/  HFMA2 R7, -RZ, RZ, 0, 0 ;  /* 0x00000000ff077431 */ /* 0x000fe200000001ff */
[----:B------:R-:W-:-:S04]  /*3c40*/  MOV R6, R10 ;  /* 0x0000000a00067202 */ /* 0x000fc80000000f00 */
[----:B------:R-:W-:Y:S05]  /*3c50*/  RET.REL.NODEC R6 `(_Z6l2normPKiPf) ;  /* 0xffffffc006e87950 */ /* 0x000fea0003c3ffff */
        .weak           $__internal_1_$__cuda_sm3x_div_rn_noftz_f32_slowpath
        .type           $__internal_1_$__cuda_sm3x_div_rn_noftz_f32_slowpath,@function
        .size           $__internal_1_$__cuda_sm3x_div_rn_noftz_f32_slowpath,(.L_x_98 - $__internal_1_$__cuda_sm3x_div_rn_noftz_f32_slowpath)
$__internal_1_$__cuda_sm3x_div_rn_noftz_f32_slowpath:
[----:B------:R-:W-:Y:S01]  /*3c60*/  SHF.R.U32.HI R8, RZ, 0x17, R3 ;  /* 0x00000017ff087819 */ /* 0x000fe20000011603 */
[----:B------:R-:W-:Y:S01]  /*3c70*/  BSSY.RECONVERGENT B0, `(.L_x_85) ;  /* 0x0000063000007945 */ /* 0x000fe20003800200 */
[----:B------:R-:W-:Y:S02]  /*3c80*/  SHF.R.U32.HI R7, RZ, 0x17, R0 ;  /* 0x00000017ff077819 */ /* 0x000fe40000011600 */
[----:B------:R-:W-:Y:S02]  /*3c90*/  LOP3.LUT R14, R8, 0xff, RZ, 0xc0, !PT ;  /* 0x000000ff080e7812 */ /* 0x000fe400078ec0ff */
[----:B------:R-:W-:Y:S02]  /*3ca0*/  LOP3.LUT R12, R7, 0xff, RZ, 0xc0, !PT ;  /* 0x000000ff070c7812 */ /* 0x000fe400078ec0ff */
[----:B------:R-:W-:Y:S02]  /*3cb0*/  IADD3 R10, PT, PT, R14, -0x1, RZ ;  /* 0xffffffff0e0a7810 */ /* 0x000fe40007ffe0ff */
[----:B------:R-:W-:-:S02]  /*3cc0*/  IADD3 R8, PT, PT, R12, -0x1, RZ ;  /* 0xffffffff0c087810 */ /* 0x000fc40007ffe0ff */
[----:B------:R-:W-:Y:S02]  /*3cd0*/  ISETP.GT.U32.AND P0, PT, R10, 0xfd, PT ;  /* 0x000000fd0a00780c */ /* 0x000fe40003f04070 */
[----:B------:R-:W-:Y:S02]  /*3ce0*/  MOV R9, R3 ;  /* 0x0000000300097202 */ /* 0x000fe40000000f00 */
[----:B------:R-:W-:-:S13]  /*3cf0*/  ISETP.GT.U32.OR P0, PT, R8, 0xfd, P0 ;  /* 0x000000fd0800780c */ /* 0x000fda0000704470 */
[----:B------:R-:W-:Y:S01]  /*3d00*/  @!P0 MOV R7, RZ ;  /* 0x000000ff00078202 */ /* 0x000fe20000000f00 */
[----:B------:R-:W-:Y:S06]  /*3d10*/  @!P0 BRA `(.L_x_86) ;  /* 0x00000000005c8947 */ /* 0x000fec0003800000 */
[----:B------:R-:W-:Y:S02]  /*3d20*/  FSETP.GTU.FTZ.AND P0, PT, |R0|, +INF , PT ;  /* 0x7f8000000000780b */ /* 0x000fe40003f1c200 */
[----:B------:R-:W-:-:S04]  /*3d30*/  FSETP.GTU.FTZ.AND P1, PT, |R3|, +INF , PT ;  /* 0x7f8000000300780b */ /* 0x000fc80003f3c200 */
[----:B------:R-:W-:-:S13]  /*3d40*/  PLOP3.LUT P0, PT, P0, P1, PT, 0xf8, 0x8f ;  /* 0x00000000008f781c */ /* 0x000fda0000703f70 */
[----:B------:R-:W-:Y:S05]  /*3d50*/  @P0 BRA `(.L_x_87) ;  /* 0x00000004004c0947 */ /* 0x000fea0003800000 */
[----:B------:R-:W-:-:S13]  /*3d60*/  LOP3.LUT P0, RZ, R9, 0x7fffffff, R0, 0xc8, !PT ;  /* 0x7fffffff09ff7812 */ /* 0x000fda000780c800 */
[----:B------:R-:W-:Y:S05]  /*3d70*/  @!P0 BRA `(.L_x_88) ;  /* 0x00000004003c8947 */ /* 0x000fea0003800000 */
[C---:B------:R-:W-:Y:S02]  /*3d80*/  FSETP.NEU.FTZ.AND P0, PT, |R0|.reuse, +INF , PT ;  /* 0x7f8000000000780b */ /* 0x040fe40003f1d200 */
[----:B------:R-:W-:Y:S02]  /*3d90*/  FSETP.NEU.FTZ.AND P2, PT, |R3|, +INF , PT ;  /* 0x7f8000000300780b */ /* 0x000fe40003f5d200 */
[----:B------:R-:W-:-:S11]  /*3da0*/  FSETP.NEU.FTZ.AND P1, PT, |R0|, +INF , PT ;  /* 0x7f8000000000780b */ /* 0x000fd60003f3d200 */
[----:B------:R-:W-:Y:S05]  /*3db0*/  @!P2 BRA !P0, `(.L_x_88) ;  /* 0x00000004002ca947 */ /* 0x000fea0004000000 */
[----:B------:R-:W-:-:S04]  /*3dc0*/  LOP3.LUT P0, RZ, R0, 0x7fffffff, RZ, 0xc0, !PT ;  /* 0x7fffffff00ff7812 */ /* 0x000fc8000780c0ff */
[----:B------:R-:W-:-:S13]  /*3dd0*/  PLOP3.LUT P0, PT, P2, P0, PT, 0x2f, 0xf2 ;  /* 0x0000000000f2781c */ /* 0x000fda0001700577 */
[----:B------:R-:W-:Y:S05]  /*3de0*/  @P0 BRA `(.L_x_89) ;  /* 0x0000000400180947 */ /* 0x000fea0003800000 */
[----:B------:R-:W-:-:S04]  /*3df0*/  LOP3.LUT P0, RZ, R9, 0x7fffffff, RZ, 0xc0, !PT ;  /* 0x7fffffff09ff7812 */ /* 0x000fc8000780c0ff */
[----:B------:R-:W-:-:S13]  /*3e00*/  PLOP3.LUT P0, PT, P1, P0, PT, 0x2f, 0xf2 ;  /* 0x0000000000f2781c */ /* 0x000fda0000f00577 */
[----:B------:R-:W-:Y:S05]  /*3e10*/  @P0 BRA `(.L_x_90) ;  /* 0x0000000400000947 */ /* 0x000fea0003800000 */
[----:B------:R-:W-:Y:S02]  /*3e20*/  ISETP.GE.AND P0, PT, R8, RZ, PT ;  /* 0x000000ff0800720c */ /* 0x000fe40003f06270 */
[----:B------:R-:W-:-:S11]  /*3e30*/  ISETP.GE.AND P1, PT, R10, RZ, PT ;  /* 0x000000ff0a00720c */ /* 0x000fd60003f26270 */
[----:B------:R-:W-:Y:S01]  /*3e40*/  @P0 MOV R7, RZ ;  /* 0x000000ff00070202 */ /* 0x000fe20000000f00 */
[----:B------:R-:W-:Y:S01]  /*3e50*/  @!P0 FFMA R0, R0, 1.84467440737095516160e+19, RZ ;  /* 0x5f80000000008823 */ /* 0x000fe200000000ff */
[----:B------:R-:W-:Y:S01]  /*3e60*/  @!P0 MOV R7, 0xffffffc0 ;  /* 0xffffffc000078802 */ /* 0x000fe20000000f00 */
[----:B------:R-:W-:-:S03]  /*3e70*/  @!P1 FFMA R9, R3, 1.84467440737095516160e+19, RZ ;  /* 0x5f80000003099823 */ /* 0x000fc600000000ff */
[----:B------:R-:W-:-:S07]  /*3e80*/  @!P1 IADD3 R7, PT, PT, R7, 0x40, RZ ;  /* 0x0000004007079810 */ /* 0x000fce0007ffe0ff */
.L_x_86:
[----:B------:R-:W-:Y:S01]  /*3e90*/  LEA R8, R14, 0xc0800000, 0x17 ;  /* 0xc08000000e087811 */ /* 0x000fe200078eb8ff */
[----:B------:R-:W-:Y:S03]  /*3ea0*/  BSSY.RECONVERGENT B1, `(.L_x_91) ;  /* 0x0000036000017945 */ /* 0x000fe60003800200 */
[----:B------:R-:W-:Y:S02]  /*3eb0*/  IADD3 R8, PT, PT, -R8, R9, RZ ;  /* 0x0000000908087210 */ /* 0x000fe40007ffe1ff */
[----:B------:R-:W-:Y:S02]  /*3ec0*/  IADD3 R9, PT, PT, R12, -0x7f, RZ ;  /* 0xffffff810c097810 */ /* 0x000fe40007ffe0ff */
[----:B------:R-:W0:Y:S01]  /*3ed0*/  MUFU.RCP R10, R8 ;  /* 0x00000008000a7308 */ /* 0x000e220000001000 */
[----:B------:R-:W-:Y:S02]  /*3ee0*/  FADD.FTZ R11, -R8, -RZ ;  /* 0x800000ff080b7221 */ /* 0x000fe40000010100 */
[----:B------:R-:W-:-:S02]  /*3ef0*/  IMAD R0, R9, -0x800000, R0 ;  /* 0xff80000009007824 */ /* 0x000fc400078e0200 */
[----:B0-----:R-:W-:-:S04]  /*3f00*/  FFMA R13, R10, R11, 1 ;  /* 0x3f8000000a0d7423 */ /* 0x001fc8000000000b */
[----:B------:R-:W-:-:S04]  /*3f10*/  FFMA R15, R10, R13, R10 ;  /* 0x0000000d0a0f7223 */ /* 0x000fc8000000000a */
[----:B------:R-:W-:-:S04]  /*3f20*/  FFMA R10, R0, R15, RZ ;  /* 0x0000000f000a7223 */ /* 0x000fc800000000ff */
[----:B------:R-:W-:-:S04]  /*3f30*/  FFMA R13, R11, R10, R0 ;  /* 0x0000000a0b0d7223 */ /* 0x000fc80000000000 */
[----:B------:R-:W-:Y:S01]  /*3f40*/  FFMA R12, R15, R13, R10 ;  /* 0x0000000d0f0c7223 */ /* 0x000fe2000000000a */
[----:B------:R-:W-:-:S03]  /*3f50*/  IADD3 R10, PT, PT, R9, 0x7f, -R14 ;  /* 0x0000007f090a7810 */ /* 0x000fc60007ffe80e */
[----:B------:R-:W-:Y:S01]  /*3f60*/  FFMA R11, R11, R12, R0 ;  /* 0x0000000c0b0b7223 */ /* 0x000fe20000000000 */
[----:B------:R-:W-:-:S03]  /*3f70*/  IADD3 R7, PT, PT, R10, R7, RZ ;  /* 0x000000070a077210 */ /* 0x000fc60007ffe0ff */
[----:B------:R-:W-:-:S05]  /*3f80*/  FFMA R0, R15, R11, R12 ;  /* 0x0000000b0f007223 */ /* 0x000fca000000000c */
[----:B------:R-:W-:-:S04]  /*3f90*/  SHF.R.U32.HI R8, RZ, 0x17, R0 ;  /* 0x00000017ff087819 */ /* 0x000fc80000011600 */
[----:B------:R-:W-:-:S04]  /*3fa0*/  LOP3.LUT R8, R8, 0xff, RZ, 0xc0, !PT ;  /* 0x000000ff08087812 */ /* 0x000fc800078ec0ff */
[----:B------:R-:W-:-:S04]  /*3fb0*/  IADD3 R13, PT, PT, R8, R7, RZ ;  /* 0x00000007080d7210 */ /* 0x000fc80007ffe0ff */
[----:B------:R-:W-:-:S04]  /*3fc0*/  IADD3 R8, PT, PT, R13, -0x1, RZ ;  /* 0xffffffff0d087810 */ /* 0x000fc80007ffe0ff */
[----:B------:R-:W-:-:S13]  /*3fd0*/  ISETP.GE.U32.AND P0, PT, R8, 0xfe, PT ;  /* 0x000000fe0800780c */ /* 0x000fda0003f06070 */
[----:B------:R-:W-:Y:S05]  /*3fe0*/  @!P0 BRA `(.L_x_92) ;  /* 0x0000000000808947 */ /* 0x000fea0003800000 */
[----:B------:R-:W-:-:S13]  /*3ff0*/  ISETP.GT.AND P0, PT, R13, 0xfe, PT ;  /* 0x000000fe0d00780c */ /* 0x000fda0003f04270 */
[----:B------:R-:W-:Y:S05]  /*4000*/  @P0 BRA `(.L_x_93) ;  /* 0x00000000006c0947 */ /* 0x000fea0003800000 */
[----:B------:R-:W-:-:S13]  /*4010*/  ISETP.GE.AND P0, PT, R13, 0x1, PT ;  /* 0x000000010d00780c */ /* 0x000fda0003f06270 */
[----:B------:R-:W-:Y:S05]  /*4020*/  @P0 BRA `(.L_x_94) ;  /* 0x0000000000740947 */ /* 0x000fea0003800000 */
[----:B------:R-:W-:Y:S02]  /*4030*/  ISETP.GE.AND P0, PT, R13, -0x18, PT ;  /* 0xffffffe80d00780c */ /* 0x000fe40003f06270 */
[----:B------:R-:W-:-:S11]  /*4040*/  LOP3.LUT R0, R0, 0x80000000, RZ, 0xc0, !PT ;  /* 0x8000000000007812 */ /* 0x000fd600078ec0ff */
[----:B------:R-:W-:Y:S05]  /*4050*/  @!P0 BRA `(.L_x_94) ;  /* 0x0000000000688947 */ /* 0x000fea0003800000 */
[-CC-:B------:R-:W-:Y:S01]  /*4060*/  FFMA.RZ R7, R15, R11.reuse, R12.reuse ;  /* 0x0000000b0f077223 */ /* 0x180fe2000000c00c */
[----:B------:R-:W-:Y:S01]  /*4070*/  IADD3 R10, PT, PT, R13, 0x20, RZ ;  /* 0x000000200d0a7810 */ /* 0x000fe20007ffe0ff */
[-CC-:B------:R-:W-:Y:S01]  /*4080*/  FFMA.RM R8, R15, R11.reuse, R12.reuse ;  /* 0x0000000b0f087223 */ /* 0x180fe2000000400c */
[----:B------:R-:W-:Y:S02]  /*4090*/  ISETP.NE.AND P2, PT, R13, RZ, PT ;  /* 0x000000ff0d00720c */ /* 0x000fe40003f45270 */
[----:B------:R-:W-:Y:S01]  /*40a0*/  LOP3.LUT R9, R7, 0x7fffff, RZ, 0xc0, !PT ;  /* 0x007fffff07097812 */ /* 0x000fe200078ec0ff */
[----:B------:R-:W-:Y:S01]  /*40b0*/  FFMA.RP R7, R15, R11, R12 ;  /* 0x0000000b0f077223 */ /* 0x000fe2000000800c */
[----:B------:R-:W-:Y:S02]  /*40c0*/  ISETP.NE.AND P1, PT, R13, RZ, PT ;  /* 0x000000ff0d00720c */ /* 0x000fe40003f25270 */
[----:B------:R-:W-:Y:S02]  /*40d0*/  LOP3.LUT R9, R9, 0x800000, RZ, 0xfc, !PT ;  /* 0x0080000009097812 */ /* 0x000fe400078efcff */
[----:B------:R-:W-:-:S02]  /*40e0*/  IADD3 R11, PT, PT, -R13, RZ, RZ ;  /* 0x000000ff0d0b7210 */ /* 0x000fc40007ffe1ff */
[----:B------:R-:W-:Y:S02]  /*40f0*/  SHF.L.U32 R10, R9, R10, RZ ;  /* 0x0000000a090a7219 */ /* 0x000fe400000006ff */
[----:B------:R-:W-:Y:S02]  /*4100*/  FSETP.NEU.FTZ.AND P0, PT, R7, R8, PT ;  /* 0x000000080700720b */ /* 0x000fe40003f1d000 */
[----:B------:R-:W-:Y:S02]  /*4110*/  SEL R8, R11, RZ, P2 ;  /* 0x000000ff0b087207 */ /* 0x000fe40001000000 */
[----:B------:R-:W-:Y:S02]  /*4120*/  ISETP.NE.AND P1, PT, R10, RZ, P1 ;  /* 0x000000ff0a00720c */ /* 0x000fe40000f25270 */
[----:B------:R-:W-:Y:S02]  /*4130*/  SHF.R.U32.HI R8, RZ, R8, R9 ;  /* 0x00000008ff087219 */ /* 0x000fe40000011609 */
[----:B------:R-:W-:-:S02]  /*4140*/  PLOP3.LUT P0, PT, P0, P1, PT, 0xf8, 0x8f ;  /* 0x00000000008f781c */ /* 0x000fc40000703f70 */
[----:B------:R-:W-:Y:S02]  /*4150*/  SHF.R.U32.HI R10, RZ, 0x1, R8 ;  /* 0x00000001ff0a7819 */ /* 0x000fe40000011608 */
[----:B------:R-:W-:-:S04]  /*4160*/  SEL R7, RZ, 0x1, !P0 ;  /* 0x00000001ff077807 */ /* 0x000fc80004000000 */
[----:B------:R-:W-:-:S04]  /*4170*/  LOP3.LUT R7, R7, 0x1, R10, 0xf8, !PT ;  /* 0x0000000107077812 */ /* 0x000fc800078ef80a */
[----:B------:R-:W-:-:S04]  /*4180*/  LOP3.LUT R7, R7, R8, RZ, 0xc0, !PT ;  /* 0x0000000807077212 */ /* 0x000fc800078ec0ff */
[----:B------:R-:W-:-:S04]  /*4190*/  IADD3 R7, PT, PT, R10, R7, RZ ;  /* 0x000000070a077210 */ /* 0x000fc80007ffe0ff */
[----:B------:R-:W-:Y:S01]  /*41a0*/  LOP3.LUT R0, R7, R0, RZ, 0xfc, !PT ;  /* 0x0000000007007212 */ /* 0x000fe200078efcff */
[----:B------:R-:W-:Y:S06]  /*41b0*/  BRA `(.L_x_94) ;  /* 0x0000000000107947 */ /* 0x000fec0003800000 */
.L_x_93:
[----:B------:R-:W-:-:S04]  /*41c0*/  LOP3.LUT R0, R0, 0x80000000, RZ, 0xc0, !PT ;  /* 0x8000000000007812 */ /* 0x000fc800078ec0ff */
[----:B------:R-:W-:Y:S01]  /*41d0*/  LOP3.LUT R0, R0, 0x7f800000, RZ, 0xfc, !PT ;  /* 0x7f80000000007812 */ /* 0x000fe200078efcff */
[----:B------:R-:W-:Y:S06]  /*41e0*/  BRA `(.L_x_94) ;  /* 0x0000000000047947 */ /* 0x000fec0003800000 */
.L_x_92:
[----:B------:R-:W-:-:S07]  /*41f0*/  LEA R0, R7, R0, 0x17 ;  /* 0x0000000007007211 */ /* 0x000fce00078eb8ff */
.L_x_94:
[----:B------:R-:W-:Y:S05]  /*4200*/  BSYNC.RECONVERGENT B1 ;  /* 0x0000000000017941 */ /* 0x000fea0003800200 */
.L_x_91:
[----:B------:R-:W-:Y:S05]  /*4210*/  BRA `(.L_x_95) ;  /* 0x0000000000207947 */ /* 0x000fea0003800000 */
.L_x_90:
[----:B------:R-:W-:-:S04]  /*4220*/  LOP3.LUT R0, R9, 0x80000000, R0, 0x48, !PT ;  /* 0x8000000009007812 */ /* 0x000fc800078e4800 */
[----:B------:R-:W-:Y:S01]  /*4230*/  LOP3.LUT R0, R0, 0x7f800000, RZ, 0xfc, !PT ;  /* 0x7f80000000007812 */ /* 0x000fe200078efcff */
[----:B------:R-:W-:Y:S06]  /*4240*/  BRA `(.L_x_95) ;  /* 0x0000000000147947 */ /* 0x000fec0003800000 */
.L_x_89:
[----:B------:R-:W-:Y:S01]  /*4250*/  LOP3.LUT R0, R9, 0x80000000, R0, 0x48, !PT ;  /* 0x8000000009007812 */ /* 0x000fe200078e4800 */
[----:B------:R-:W-:Y:S06]  /*4260*/  BRA `(.L_x_95) ;  /* 0x00000000000c7947 */ /* 0x000fec0003800000 */
.L_x_88:
[----:B------:R-:W0:Y:S01]  /*4270*/  MUFU.RSQ R0, -QNAN ;  /* 0xffc0000000007908 */ /* 0x000e220000001400 */
[----:B------:R-:W-:Y:S05]  /*4280*/  BRA `(.L_x_95) ;  /* 0x0000000000047947 */ /* 0x000fea0003800000 */
.L_x_87:
[----:B------:R-:W-:-:S07]  /*4290*/  FADD.FTZ R0, R0, R3 ;  /* 0x0000000300007221 */ /* 0x000fce0000010000 */
.L_x_95:
[----:B------:R-:W-:Y:S05]  /*42a0*/  BSYNC.RECONVERGENT B0 ;  /* 0x0000000000007941 */ /* 0x000fea0003800200 */
.L_x_85:
[----:B------:R-:W-:Y:S01]  /*42b0*/  HFMA2 R7, -RZ, RZ, 0, 0 ;  /* 0x00000000ff077431 */ /* 0x000fe200000001ff */
[----:B0-----:R-:W-:-:S03]  /*42c0*/  MOV R9, R0 ;  /* 0x0000000000097202 */ /* 0x001fc60000000f00 */
[----:B------:R-:W-:Y:S05]  /*42d0*/  RET.REL.NODEC R6 `(_Z6l2normPKiPf) ;  /* 0xffffffbc06487950 */ /* 0x000fea0003c3ffff */
.L_x_96:
[----:B------:R-:W-:-:S00]  /*42e0*/  BRA `(.L_x_96) ;  /* 0xfffffffc00fc7947 */ /* 0x000fc0000383ffff */
[----:B------:R-:W-:-:S00]  /*42f0*/  NOP ;  /* 0x0000000000007918 */ /* 0x000fc00000000000 */
        /* <DEDUP_REMOVED lines=8> */
.L_x_98:


//--------------------- .nv.shared._Z6l2normPKiPf --------------------------
	.section	.nv.shared._Z6l2normPKiPf,"aw",@nobits
	.sectionflags	@""
	.align	4
.nv.shared._Z6l2normPKiPf:
	.zero		5632


//--------------------- .nv.shared.reserved.0     --------------------------
	.section	.nv.shared.reserved.0,"aw",@nobits
	.weak		__nv_reservedSMEM_offset_0_alias
	.size		__nv_reservedSMEM_offset_0_alias, 0, 64
	.other		__nv_reservedSMEM_offset_0_alias,@"STO_CUDA_RESERVED_SHARED STV_DEFAULT"
__nv_reservedSMEM_offset_0_alias:
	.zero		0
	.zero		64


//--------------------- .nv.constant0._Z6l2normPKiPf --------------------------
	.section	.nv.constant0._Z6l2normPKiPf,"a",@progbits
	.sectionflags	@""
	.align	4
.nv.constant0._Z6l2normPKiPf:
	.zero		912


//--------------------- SYMBOLS --------------------------

	.type		.nv.reservedSmem.offset0,@object
	.size		.nv.reservedSmem.offset0,0x4
	.type		.nv.reservedSmem.cap,@object
	.size		.nv.reservedSmem.cap,0x4
